// auto-generated by cutlass_sweep.gemm — config: {"arch": "sm_90", "cluster_m": 1, "cluster_n": 4, "dtype": "tf32", "dtype_b": "tf32", "layout": "nt", "stages": 0, "tile_k": 128, "tile_m": 64, "tile_n": 64}
#include "cutlass/cutlass.h"
#include "cutlass/gemm/collective/collective_builder.hpp"
#include "cutlass/gemm/device/gemm_universal_adapter.h"
#include "cutlass/gemm/kernel/gemm_universal.hpp"
#include "cutlass/epilogue/collective/collective_builder.hpp"

using ElemA = cutlass::tfloat32_t;
using ElemB = cutlass::tfloat32_t;
using ElemCD = cutlass::tfloat32_t;
using Acc  = float;
using TileShape    = cute::Shape<cute::_64, cute::_64, cute::_128>;
using ClusterShape = cute::Shape<cute::_1, cute::_4, cute::_1>;

using CollectiveEpilogue = typename cutlass::epilogue::collective::CollectiveBuilder<
    cutlass::arch::Sm90, cutlass::arch::OpClassTensorOp,
    TileShape, ClusterShape,
    cutlass::epilogue::collective::EpilogueTileAuto,
    Acc, Acc,
    ElemCD, cutlass::layout::RowMajor, 128 / cutlass::sizeof_bits<ElemCD>::value,
    ElemCD, cutlass::layout::RowMajor, 128 / cutlass::sizeof_bits<ElemCD>::value,
    cutlass::epilogue::collective::EpilogueScheduleAuto
  >::CollectiveOp;

using CollectiveMainloop = typename cutlass::gemm::collective::CollectiveBuilder<
    cutlass::arch::Sm90, cutlass::arch::OpClassTensorOp,
    ElemA, cutlass::layout::RowMajor, 128 / cutlass::sizeof_bits<ElemA>::value,
    ElemB, cutlass::layout::ColumnMajor, 128 / cutlass::sizeof_bits<ElemB>::value,
    Acc,
    TileShape, ClusterShape,
    cutlass::gemm::collective::StageCountAutoCarveout<static_cast<int>(sizeof(typename CollectiveEpilogue::SharedStorage))>,
    cutlass::gemm::collective::KernelScheduleAuto
  >::CollectiveOp;

using GemmKernel = cutlass::gemm::kernel::GemmUniversal<
    cute::Shape<int,int,int,int>,
    CollectiveMainloop,
    CollectiveEpilogue
>;
using Gemm = cutlass::gemm::device::GemmUniversalAdapter<GemmKernel>;

// Force the device kernel symbol into the cubin without needing a host main.
auto* _anchor = &cutlass::device_kernel<GemmKernel>;


// ===== COMPILED SASS (sm_90a) =====

	.target	sm_90a

	.elftype	@"ET_EXEC"


//--------------------- .note.nv.tkinfo           --------------------------
	.section	.note.nv.tkinfo,"",@"SHT_NOTE"
	.sectionflags	@"SHF_NOTE_NV_TKINFO"
	.tkinfo
        /*0018*/ 	.word	0x00000002
        /*0030*/ 	.string	""
        /*0030*/ 	.string	"ptxas"
        /*0030*/ 	.string	"Cuda compilation tools, release 13.0, V13.0.88"
        /*0030*/ 	.string	"Build cuda_13.0.r13.0/compiler.36424714_0"
        /*0030*/ 	.string	"-arch sm_90a -m 64 "



//--------------------- .note.nv.cuinfo           --------------------------
	.section	.note.nv.cuinfo,"",@"SHT_NOTE"
	.sectionflags	@"SHF_NOTE_NV_CUINFO"
        /*0018*/ 	.short	0x0002
        /*001a*/ 	.short	0x005a
        /*001c*/ 	.short	0x0082
	.zero		2


//--------------------- .nv.info                  --------------------------
	.section	.nv.info,"",@"SHT_CUDA_INFO"
	.align	4


	//----- nvinfo : EIATTR_REGCOUNT
	.align		4
        /*0000*/ 	.byte	0x04, 0x2f
        /*0002*/ 	.short	(.L_15 - .L_14)
	.align		4
.L_14:
        /*0004*/ 	.word	index@(_ZN7cutlass13device_kernelINS_4gemm6kernel13GemmUniversalIN4cute5tupleIJiiiiEEENS1_10collective13CollectiveMmaINS1_34MainloopSm90TmaGmmaWarpSpecializedILi3ENS5_IJNS4_1CILi1EEENSA_ILi4EEESB_EEENS1_32KernelTmaWarpSpecializedPingpongEEENS5_IJNSA_ILi64EEESG_NSA_ILi128EEEEEENS_10tfloat32_tENS5_IJlSB_lEEESJ_SK_NS4_8TiledMMAINS4_8MMA_AtomIJNS4_4SM904GMMA29MMA_64x64x8_F32TF32TF32_SS_TNILNSO_7ScaleInE1ELSQ_1EEEEEENS4_6LayoutINS5_IJSB_SB_SB_EEENS5_IJNSA_ILi0EEESV_SV_EEEEENS5_IJNS4_10UnderscoreESY_SY_EEEEENS4_23SM90_TMA_LOAD_MULTICASTENS4_14ComposedLayoutINS4_7SwizzleILi3ELi4ELi3EEENS4_18smem_ptr_flag_bitsILi32EEENST_INS5_IJNSA_ILi8EEENSA_ILi32EEEEEENS5_IJS18_SB_EEEEEEEvNS4_8identityENS4_13SM90_TMA_LOADES1C_vS1D_EENS_8epilogue10collective6detail29Sm90TmaWarpSpecializedAdapterINS1H_15DefaultEpilogueISJ_SK_SK_NS1G_6thread17LinearCombinationISJ_Li1EffLNS1L_9ScaleType4KindE0ELNS_15FloatRoundStyleE2ESJ_EENS1_15EpilogueDefaultEEEEEvvEEEEvNT_6ParamsE)
        /*0008*/ 	.word	0x000000a8


	//----- nvinfo : EIATTR_FRAME_SIZE
	.align		4
.L_15:
        /*000c*/ 	.byte	0x04, 0x11
        /*000e*/ 	.short	(.L_17 - .L_16)
	.align		4
.L_16:
        /*0010*/ 	.word	index@(_ZN7cutlass13device_kernelINS_4gemm6kernel13GemmUniversalIN4cute5tupleIJiiiiEEENS1_10collective13CollectiveMmaINS1_34MainloopSm90TmaGmmaWarpSpecializedILi3ENS5_IJNS4_1CILi1EEENSA_ILi4EEESB_EEENS1_32KernelTmaWarpSpecializedPingpongEEENS5_IJNSA_ILi64EEESG_NSA_ILi128EEEEEENS_10tfloat32_tENS5_IJlSB_lEEESJ_SK_NS4_8TiledMMAINS4_8MMA_AtomIJNS4_4SM904GMMA29MMA_64x64x8_F32TF32TF32_SS_TNILNSO_7ScaleInE1ELSQ_1EEEEEENS4_6LayoutINS5_IJSB_SB_SB_EEENS5_IJNSA_ILi0EEESV_SV_EEEEENS5_IJNS4_10UnderscoreESY_SY_EEEEENS4_23SM90_TMA_LOAD_MULTICASTENS4_14ComposedLayoutINS4_7SwizzleILi3ELi4ELi3EEENS4_18smem_ptr_flag_bitsILi32EEENST_INS5_IJNSA_ILi8EEENSA_ILi32EEEEEENS5_IJS18_SB_EEEEEEEvNS4_8identityENS4_13SM90_TMA_LOADES1C_vS1D_EENS_8epilogue10collective6detail29Sm90TmaWarpSpecializedAdapterINS1H_15DefaultEpilogueISJ_SK_SK_NS1G_6thread17LinearCombinationISJ_Li1EffLNS1L_9ScaleType4KindE0ELNS_15FloatRoundStyleE2ESJ_EENS1_15EpilogueDefaultEEEEEvvEEEEvNT_6ParamsE)
        /*0014*/ 	.word	0x00000008


	//----- nvinfo : EIATTR_MIN_STACK_SIZE
	.align		4
.L_17:
        /*0018*/ 	.byte	0x04, 0x12
        /*001a*/ 	.short	(.L_19 - .L_18)
	.align		4
.L_18:
        /*001c*/ 	.word	index@(_ZN7cutlass13device_kernelINS_4gemm6kernel13GemmUniversalIN4cute5tupleIJiiiiEEENS1_10collective13CollectiveMmaINS1_34MainloopSm90TmaGmmaWarpSpecializedILi3ENS5_IJNS4_1CILi1EEENSA_ILi4EEESB_EEENS1_32KernelTmaWarpSpecializedPingpongEEENS5_IJNSA_ILi64EEESG_NSA_ILi128EEEEEENS_10tfloat32_tENS5_IJlSB_lEEESJ_SK_NS4_8TiledMMAINS4_8MMA_AtomIJNS4_4SM904GMMA29MMA_64x64x8_F32TF32TF32_SS_TNILNSO_7ScaleInE1ELSQ_1EEEEEENS4_6LayoutINS5_IJSB_SB_SB_EEENS5_IJNSA_ILi0EEESV_SV_EEEEENS5_IJNS4_10UnderscoreESY_SY_EEEEENS4_23SM90_TMA_LOAD_MULTICASTENS4_14ComposedLayoutINS4_7SwizzleILi3ELi4ELi3EEENS4_18smem_ptr_flag_bitsILi32EEENST_INS5_IJNSA_ILi8EEENSA_ILi32EEEEEENS5_IJS18_SB_EEEEEEEvNS4_8identityENS4_13SM90_TMA_LOADES1C_vS1D_EENS_8epilogue10collective6detail29Sm90TmaWarpSpecializedAdapterINS1H_15DefaultEpilogueISJ_SK_SK_NS1G_6thread17LinearCombinationISJ_Li1EffLNS1L_9ScaleType4KindE0ELNS_15FloatRoundStyleE2ESJ_EENS1_15EpilogueDefaultEEEEEvvEEEEvNT_6ParamsE)
        /*0020*/ 	.word	0x00000008
.L_19:


//--------------------- .nv.compat                --------------------------
	.section	.nv.compat,"",@"SHT_CUDA_COMPAT_INFO"
	.align	4
        /*0000*/ 	.byte	0x02, 0x09, 0x01, 0x00, 0x02, 0x02, 0x04, 0x00, 0x02, 0x05, 0x05, 0x00, 0x03, 0x07, 0x01, 0x01
        /*0010*/ 	.byte	0x02, 0x03, 0x01, 0x00, 0x02, 0x06, 0x01, 0x00, 0x04, 0x0b, 0x08, 0x00, 0x00, 0x00, 0x00, 0x00
        /*0020*/ 	.byte	0x00, 0x00, 0x00, 0x00


//--------------------- .nv.info._ZN7cutlass13device_kernelINS_4gemm6kernel13GemmUniversalIN4cute5tupleIJiiiiEEENS1_10collective13CollectiveMmaINS1_34MainloopSm90TmaGmmaWarpSpecializedILi3ENS5_IJNS4_1CILi1EEENSA_ILi4EEESB_EEENS1_32KernelTmaWarpSpecializedPingpongEEENS5_IJNSA_ILi64EEESG_NSA_ILi128EEEEEENS_10tfloat32_tENS5_IJlSB_lEEESJ_SK_NS4_8TiledMMAINS4_8MMA_AtomIJNS4_4SM904GMMA29MMA_64x64x8_F32TF32TF32_SS_TNILNSO_7ScaleInE1ELSQ_1EEEEEENS4_6LayoutINS5_IJSB_SB_SB_EEENS5_IJNSA_ILi0EEESV_SV_EEEEENS5_IJNS4_10UnderscoreESY_SY_EEEEENS4_23SM90_TMA_LOAD_MULTICASTENS4_14ComposedLayoutINS4_7SwizzleILi3ELi4ELi3EEENS4_18smem_ptr_flag_bitsILi32EEENST_INS5_IJNSA_ILi8EEENSA_ILi32EEEEEENS5_IJS18_SB_EEEEEEEvNS4_8identityENS4_13SM90_TMA_LOADES1C_vS1D_EENS_8epilogue10collective6detail29Sm90TmaWarpSpecializedAdapterINS1H_15DefaultEpilogueISJ_SK_SK_NS1G_6thread17LinearCombinationISJ_Li1EffLNS1L_9ScaleType4KindE0ELNS_15FloatRoundStyleE2ESJ_EENS1_15EpilogueDefaultEEEEEvvEEEEvNT_6ParamsE --------------------------
	.section	.nv.info._ZN7cutlass13device_kernelINS_4gemm6kernel13GemmUniversalIN4cute5tupleIJiiiiEEENS1_10collective13CollectiveMmaINS1_34MainloopSm90TmaGmmaWarpSpecializedILi3ENS5_IJNS4_1CILi1EEENSA_ILi4EEESB_EEENS1_32KernelTmaWarpSpecializedPingpongEEENS5_IJNSA_ILi64EEESG_NSA_ILi128EEEEEENS_10tfloat32_tENS5_IJlSB_lEEESJ_SK_NS4_8TiledMMAINS4_8MMA_AtomIJNS4_4SM904GMMA29MMA_64x64x8_F32TF32TF32_SS_TNILNSO_7ScaleInE1ELSQ_1EEEEEENS4_6LayoutINS5_IJSB_SB_SB_EEENS5_IJNSA_ILi0EEESV_SV_EEEEENS5_IJNS4_10UnderscoreESY_SY_EEEEENS4_23SM90_TMA_LOAD_MULTICASTENS4_14ComposedLayoutINS4_7SwizzleILi3ELi4ELi3EEENS4_18smem_ptr_flag_bitsILi32EEENST_INS5_IJNSA_ILi8EEENSA_ILi32EEEEEENS5_IJS18_SB_EEEEEEEvNS4_8identityENS4_13SM90_TMA_LOADES1C_vS1D_EENS_8epilogue10collective6detail29Sm90TmaWarpSpecializedAdapterINS1H_15DefaultEpilogueISJ_SK_SK_NS1G_6thread17LinearCombinationISJ_Li1EffLNS1L_9ScaleType4KindE0ELNS_15FloatRoundStyleE2ESJ_EENS1_15EpilogueDefaultEEEEEvvEEEEvNT_6ParamsE,"",@"SHT_CUDA_INFO"
	.sectionflags	@""
	.align	4


	//----- nvinfo : EIATTR_CUDA_API_VERSION
	.align		4
        /*0000*/ 	.byte	0x04, 0x37
        /*0002*/ 	.short	(.L_21 - .L_20)
.L_20:
        /*0004*/ 	.word	0x00000082


	//----- nvinfo : EIATTR_KPARAM_INFO
	.align		4
.L_21:
        /*0008*/ 	.byte	0x04, 0x17
        /*000a*/ 	.short	(.L_23 - .L_22)
.L_22:
        /*000c*/ 	.word	0x00000000
        /*0010*/ 	.short	0x0000
        /*0012*/ 	.short	0x0070
        /*0014*/ 	.byte	0x00, 0xf0, 0x01, 0x10


	//----- nvinfo : EIATTR_SPARSE_MMA_MASK
	.align		4
.L_23:
        /*0018*/ 	.byte	0x03, 0x50
        /*001a*/ 	.short	0x0000


	//----- nvinfo : EIATTR_MAXREG_COUNT
	.align		4
        /*001c*/ 	.byte	0x03, 0x1b
        /*001e*/ 	.short	0x00a8


	//----- nvinfo : EIATTR_NUM_BARRIERS
	.align		4
        /*0020*/ 	.byte	0x02, 0x4c
        /*0022*/ 	.byte	0x01
	.zero		1


	//----- nvinfo : EIATTR_EXTERNS
	.align		4
        /*0024*/ 	.byte	0x04, 0x0f
        /*0026*/ 	.short	(.L_25 - .L_24)


	//   ....[0]....
	.align		4
.L_24:
        /*0028*/ 	.word	index@(__assertfail)


	//----- nvinfo : EIATTR_ANNOTATIONS
	.align		4
.L_25:
        /*002c*/ 	.byte	0x04, 0x55
        /*002e*/ 	.short	(.L_27 - .L_26)


	//   ....[0]....
.L_26:
        /*0030*/ 	.word	0x00000001
        /*0034*/ 	.byte	0x20, 0x0d, 0x00, 0x00, 0x01, 0x00, 0x00, 0x00, 0xd0, 0x13, 0x00, 0x00, 0x01, 0x00, 0x00, 0x00
        /*0044*/ 	.byte	0x40, 0x4f, 0x00, 0x00, 0x01, 0x00, 0x00, 0x00, 0x90, 0x5d, 0x00, 0x00


	//----- nvinfo : EIATTR_MERCURY_ISA_VERSION
	.align		4
.L_27:
        /*0050*/ 	.byte	0x03, 0x5f
        /*0052*/ 	.short	0x0101


	//----- nvinfo : EIATTR_INT_WARP_WIDE_INSTR_OFFSETS
	.align		4
        /*0054*/ 	.byte	0x04, 0x31
        /*0056*/ 	.short	(.L_29 - .L_28)


	//   ....[0]....
.L_28:
        /*0058*/ 	.word	0x000004e0


	//   ....[1]....
        /*005c*/ 	.word	0x00000520


	//   ....[2]....
        /*0060*/ 	.word	0x00000650


	//   ....[3]....
        /*0064*/ 	.word	0x00000660


	//   ....[4]....
        /*0068*/ 	.word	0x00000670


	//   ....[5]....
        /*006c*/ 	.word	0x00000680


	//   ....[6]....
        /*0070*/ 	.word	0x00000740


	//   ....[7]....
        /*0074*/ 	.word	0x00000780


	//   ....[8]....
        /*0078*/ 	.word	0x00002b10


	//----- nvinfo : EIATTR_COOP_GROUP_MASK_REGIDS
	.align		4
.L_29:
        /*007c*/ 	.byte	0x04, 0x29
        /*007e*/ 	.short	(.L_31 - .L_30)


	//   ....[0]....
.L_30:
        /*0080*/ 	.word	0xffffffff


	//   ....[1]....
        /*0084*/ 	.word	0xffffffff


	//   ....[2]....
        /*0088*/ 	.word	0xffffffff


	//   ....[3]....
        /*008c*/ 	.word	0xffffffff


	//   ....[4]....
        /*0090*/ 	.word	0xffffffff


	//   ....[5]....
        /*0094*/ 	.word	0xffffffff


	//   ....[6]....
        /*0098*/ 	.word	0xffffffff


	//----- nvinfo : EIATTR_COOP_GROUP_INSTR_OFFSETS
	.align		4
.L_31:
        /*009c*/ 	.byte	0x04, 0x28
        /*009e*/ 	.short	(.L_33 - .L_32)


	//   ....[0]....
.L_32:
        /*00a0*/ 	.word	0x00000070


	//   ....[1]....
        /*00a4*/ 	.word	0x00000080


	//   ....[2]....
        /*00a8*/ 	.word	0x00000140


	//   ....[3]....
        /*00ac*/ 	.word	0x000002c0


	//   ....[4]....
        /*00b0*/ 	.word	0x00000300


	//   ....[5]....
        /*00b4*/ 	.word	0x00000390


	//   ....[6]....
        /*00b8*/ 	.word	0x000008d0


	//----- nvinfo : EIATTR_REG_RECONFIG
	.align		4
.L_33:
        /*00bc*/ 	.byte	0x01, 0x54
	.zero		2


	//----- nvinfo : EIATTR_SYSCALL_OFFSETS
	.align		4
        /*00c0*/ 	.byte	0x04, 0x46
        /*00c2*/ 	.short	(.L_35 - .L_34)


	//   ....[0]....
.L_34:
        /*00c4*/ 	.word	0x000018c0


	//----- nvinfo : EIATTR_MBARRIER_INSTR_OFFSETS
	.align		4
.L_35:
        /*00c8*/ 	.byte	0x04, 0x39
        /*00ca*/ 	.short	(.L_37 - .L_36)


	//   ....[0]....
.L_36:
        /*00cc*/ 	.word	0x00000250
        /*00d0*/ 	.word	0x000000ff
        /*00d4*/ 	.word	0x00000000
        /*00d8*/ 	.short	0x0100
        /*00da*/ 	.byte	0x08
	.zero		1


	//   ....[1]....
        /*00dc*/ 	.word	0x00000260
        /*00e0*/ 	.word	0x000000ff
        /*00e4*/ 	.word	0x00000018
        /*00e8*/ 	.short	0x0100
        /*00ea*/ 	.byte	0x08
	.zero		1


	//   ....[2]....
        /*00ec*/ 	.word	0x00000270
        /*00f0*/ 	.word	0x000000ff
        /*00f4*/ 	.word	0x00000008
        /*00f8*/ 	.short	0x0100
        /*00fa*/ 	.byte	0x08
	.zero		1


	//   ....[3]....
        /*00fc*/ 	.word	0x00000280
        /*0100*/ 	.word	0x000000ff
        /*0104*/ 	.word	0x00000020
        /*0108*/ 	.short	0x0100
        /*010a*/ 	.byte	0x08
	.zero		1


	//   ....[4]....
        /*010c*/ 	.word	0x00000290
        /*0110*/ 	.word	0x000000ff
        /*0114*/ 	.word	0x00000010
        /*0118*/ 	.short	0x0100
        /*011a*/ 	.byte	0x08
	.zero		1


	//   ....[5]....
        /*011c*/ 	.word	0x000002a0
        /*0120*/ 	.word	0x000000ff
        /*0124*/ 	.word	0x00000028
        /*0128*/ 	.short	0x0100
        /*012a*/ 	.byte	0x08
	.zero		1


	//   ....[6]....
        /*012c*/ 	.word	0x000007b0
        /*0130*/ 	.word	0x000000ff
        /*0134*/ 	.word	0x00000060
        /*0138*/ 	.short	0x0100
        /*013a*/ 	.byte	0x08
	.zero		1


	//   ....[7]....
        /*013c*/ 	.word	0x00000830
        /*0140*/ 	.word	0x000000ff
        /*0144*/ 	.word	0x00000068
        /*0148*/ 	.short	0x0100
        /*014a*/ 	.byte	0x08
	.zero		1


	//   ....[8]....
        /*014c*/ 	.word	0x00000850
        /*0150*/ 	.word	0x000000ff
        /*0154*/ 	.word	0x00000040
        /*0158*/ 	.short	0x0100
        /*015a*/ 	.byte	0x09
	.zero		1


	//   ....[9]....
        /*015c*/ 	.word	0x00000860
        /*0160*/ 	.word	0x000000ff
        /*0164*/ 	.word	0x00000048
        /*0168*/ 	.short	0x0100
        /*016a*/ 	.byte	0x09
	.zero		1


	//   ....[10]....
        /*016c*/ 	.word	0x00000870
        /*0170*/ 	.word	0x000000ff
        /*0174*/ 	.word	0x00000050
        /*0178*/ 	.short	0x0100
        /*017a*/ 	.byte	0x09
	.zero		1


	//   ....[11]....
        /*017c*/ 	.word	0x00000880
        /*0180*/ 	.word	0x000000ff
        /*0184*/ 	.word	0x00000058
        /*0188*/ 	.short	0x0100
        /*018a*/ 	.byte	0x09
	.zero		1


	//   ....[12]....
        /*018c*/ 	.word	0x00001780
        /*0190*/ 	.word	0x000000ff
        /*0194*/ 	.word	0xfffffff8
        /*0198*/ 	.short	0x010a
        /*019a*/ 	.byte	0x2b
	.zero		1


	//   ....[13]....
        /*019c*/ 	.word	0x00001940
        /*01a0*/ 	.word	0x00000003
        /*01a4*/ 	.word	0x00000000
        /*01a8*/ 	.short	0x010a
        /*01aa*/ 	.byte	0x3f
	.zero		1


	//   ....[14]....
        /*01ac*/ 	.word	0x00001980
        /*01b0*/ 	.word	0x00000003
        /*01b4*/ 	.word	0x00000000
        /*01b8*/ 	.short	0x010a
        /*01ba*/ 	.byte	0x3f
	.zero		1


	//   ....[15]....
        /*01bc*/ 	.word	0x000021c0
        /*01c0*/ 	.word	0x000000ff
        /*01c4*/ 	.word	0x00000000
        /*01c8*/ 	.short	0x010a
        /*01ca*/ 	.byte	0x05
	.zero		1


	//   ....[16]....
        /*01cc*/ 	.word	0x00002200
        /*01d0*/ 	.word	0x000000ff
        /*01d4*/ 	.word	0x00000000
        /*01d8*/ 	.short	0x010a
        /*01da*/ 	.byte	0x05
	.zero		1


	//   ....[17]....
        /*01dc*/ 	.word	0x000029a0
        /*01e0*/ 	.word	0x00000005
        /*01e4*/ 	.word	0x00000000
        /*01e8*/ 	.short	0x0101
        /*01ea*/ 	.byte	0x3f
	.zero		1


	//   ....[18]....
        /*01ec*/ 	.word	0x00002ab0
        /*01f0*/ 	.word	0x00000003
        /*01f4*/ 	.word	0x00000000
        /*01f8*/ 	.short	0x0101
        /*01fa*/ 	.byte	0x29
	.zero		1


	//   ....[19]....
        /*01fc*/ 	.word	0x00002bb0
        /*0200*/ 	.word	0x00000003
        /*0204*/ 	.word	0x00000000
        /*0208*/ 	.short	0x0101
        /*020a*/ 	.byte	0x3f
	.zero		1


	//   ....[20]....
        /*020c*/ 	.word	0x00002c30
        /*0210*/ 	.word	0x000000ff
        /*0214*/ 	.word	0x00000008
        /*0218*/ 	.short	0x010a
        /*021a*/ 	.byte	0x2b
	.zero		1


	//   ....[21]....
        /*021c*/ 	.word	0x00004f80
        /*0220*/ 	.word	0x00000000
        /*0224*/ 	.word	0x00000000
        /*0228*/ 	.short	0x0101
        /*022a*/ 	.byte	0x29
	.zero		1


	//   ....[22]....
        /*022c*/ 	.word	0x000058b0
        /*0230*/ 	.word	0x0000000e
        /*0234*/ 	.word	0x00000018
        /*0238*/ 	.short	0x010a
        /*023a*/ 	.byte	0x3f
	.zero		1


	//   ....[23]....
        /*023c*/ 	.word	0x00005ec0
        /*0240*/ 	.word	0x00000006
        /*0244*/ 	.word	0x00000068
        /*0248*/ 	.short	0x0101
        /*024a*/ 	.byte	0x3f
	.zero		1


	//   ....[24]....
        /*024c*/ 	.word	0x000065e0
        /*0250*/ 	.word	0x00000007
        /*0254*/ 	.word	0x00000000
        /*0258*/ 	.short	0x010a
        /*025a*/ 	.byte	0x3f
	.zero		1


	//   ....[25]....
        /*025c*/ 	.word	0x00006660
        /*0260*/ 	.word	0x00000004
        /*0264*/ 	.word	0x00000000
        /*0268*/ 	.short	0x010a
        /*026a*/ 	.byte	0x3f
	.zero		1


	//   ....[26]....
        /*026c*/ 	.word	0x000066f0
        /*0270*/ 	.word	0x00000005
        /*0274*/ 	.word	0x00000000
        /*0278*/ 	.short	0x010a
        /*027a*/ 	.byte	0x3f
	.zero		1


	//   ....[27]....
        /*027c*/ 	.word	0x00006760
        /*0280*/ 	.word	0x00000003
        /*0284*/ 	.word	0xfffffff8
        /*0288*/ 	.short	0x010a
        /*028a*/ 	.byte	0x3f
	.zero		1


	//   ....[28]....
        /*028c*/ 	.word	0x000067b0
        /*0290*/ 	.word	0x00000003
        /*0294*/ 	.word	0x00000000
        /*0298*/ 	.short	0x010a
        /*029a*/ 	.byte	0x3f
	.zero		1


	//   ....[29]....
        /*029c*/ 	.word	0x00006810
        /*02a0*/ 	.word	0x00000005
        /*02a4*/ 	.word	0x00000000
        /*02a8*/ 	.short	0x010a
        /*02aa*/ 	.byte	0x3f
	.zero		1


	//   ....[30]....
        /*02ac*/ 	.word	0x00006870
        /*02b0*/ 	.word	0x00000003
        /*02b4*/ 	.word	0x00000008
        /*02b8*/ 	.short	0x010a
        /*02ba*/ 	.byte	0x3f
	.zero		1


	//   ....[31]....
        /*02bc*/ 	.word	0x00006940
        /*02c0*/ 	.word	0x0000000e
        /*02c4*/ 	.word	0x00000018
        /*02c8*/ 	.short	0x010a
        /*02ca*/ 	.byte	0x3f
	.zero		1


	//   ....[32]....
        /*02cc*/ 	.word	0x00006a10
        /*02d0*/ 	.word	0x00000007
        /*02d4*/ 	.word	0x00000000
        /*02d8*/ 	.short	0x010a
        /*02da*/ 	.byte	0x3f
	.zero		1


	//   ....[33]....
        /*02dc*/ 	.word	0x00006a60
        /*02e0*/ 	.word	0x00000004
        /*02e4*/ 	.word	0x00000000
        /*02e8*/ 	.short	0x010a
        /*02ea*/ 	.byte	0x3f
	.zero		1


	//----- nvinfo : EIATTR_NUM_MBARRIERS
	.align		4
.L_37:
        /*02ec*/ 	.byte	0x03, 0x38
        /*02ee*/ 	.short	0x000c


	//----- nvinfo : EIATTR_EXIT_INSTR_OFFSETS
	.align		4
        /*02f0*/ 	.byte	0x04, 0x1c
        /*02f2*/ 	.short	(.L_39 - .L_38)


	//   ....[0]....
.L_38:
        /*02f4*/ 	.word	0x00001360


	//   ....[1]....
        /*02f8*/ 	.word	0x000013c0


	//   ....[2]....
        /*02fc*/ 	.word	0x000055a0


	//   ....[3]....
        /*0300*/ 	.word	0x000055d0


	//   ....[4]....
        /*0304*/ 	.word	0x00006740


	//----- nvinfo : EIATTR_MAX_THREADS
	.align		4
.L_39:
        /*0308*/ 	.byte	0x04, 0x05
        /*030a*/ 	.short	(.L_41 - .L_40)
.L_40:
        /*030c*/ 	.word	0x00000180
        /*0310*/ 	.word	0x00000001
        /*0314*/ 	.word	0x00000001


	//----- nvinfo : EIATTR_CRS_STACK_SIZE
	.align		4
.L_41:
        /*0318*/ 	.byte	0x04, 0x1e
        /*031a*/ 	.short	(.L_43 - .L_42)
.L_42:
        /*031c*/ 	.word	0x00000000


	//----- nvinfo : EIATTR_CBANK_PARAM_SIZE
	.align		4
.L_43:
        /*0320*/ 	.byte	0x03, 0x19
        /*0322*/ 	.short	0x0470


	//----- nvinfo : EIATTR_PARAM_CBANK
	.align		4
        /*0324*/ 	.byte	0x04, 0x0a
        /*0326*/ 	.short	(.L_45 - .L_44)
	.align		4
.L_44:
        /*0328*/ 	.word	index@(.nv.constant0._ZN7cutlass13device_kernelINS_4gemm6kernel13GemmUniversalIN4cute5tupleIJiiiiEEENS1_10collective13CollectiveMmaINS1_34MainloopSm90TmaGmmaWarpSpecializedILi3ENS5_IJNS4_1CILi1EEENSA_ILi4EEESB_EEENS1_32KernelTmaWarpSpecializedPingpongEEENS5_IJNSA_ILi64EEESG_NSA_ILi128EEEEEENS_10tfloat32_tENS5_IJlSB_lEEESJ_SK_NS4_8TiledMMAINS4_8MMA_AtomIJNS4_4SM904GMMA29MMA_64x64x8_F32TF32TF32_SS_TNILNSO_7ScaleInE1ELSQ_1EEEEEENS4_6LayoutINS5_IJSB_SB_SB_EEENS5_IJNSA_ILi0EEESV_SV_EEEEENS5_IJNS4_10UnderscoreESY_SY_EEEEENS4_23SM90_TMA_LOAD_MULTICASTENS4_14ComposedLayoutINS4_7SwizzleILi3ELi4ELi3EEENS4_18smem_ptr_flag_bitsILi32EEENST_INS5_IJNSA_ILi8EEENSA_ILi32EEEEEENS5_IJS18_SB_EEEEEEEvNS4_8identityENS4_13SM90_TMA_LOADES1C_vS1D_EENS_8epilogue10collective6detail29Sm90TmaWarpSpecializedAdapterINS1H_15DefaultEpilogueISJ_SK_SK_NS1G_6thread17LinearCombinationISJ_Li1EffLNS1L_9ScaleType4KindE0ELNS_15FloatRoundStyleE2ESJ_EENS1_15EpilogueDefaultEEEEEvvEEEEvNT_6ParamsE)
        /*032c*/ 	.short	0x0210
        /*032e*/ 	.short	0x0470


	//----- nvinfo : EIATTR_SW_WAR
	.align		4
.L_45:
        /*0330*/ 	.byte	0x04, 0x36
        /*0332*/ 	.short	(.L_47 - .L_46)
.L_46:
        /*0334*/ 	.word	0x00000008
.L_47:


//--------------------- .nv.callgraph             --------------------------
	.section	.nv.callgraph,"",@"SHT_CUDA_CALLGRAPH"
	.align	4
	.sectionentsize	8
	.align		4
        /*0000*/ 	.word	0x00000000
	.align		4
        /*0004*/ 	.word	0xffffffff
	.align		4
        /*0008*/ 	.word	index@(_ZN7cutlass13device_kernelINS_4gemm6kernel13GemmUniversalIN4cute5tupleIJiiiiEEENS1_10collective13CollectiveMmaINS1_34MainloopSm90TmaGmmaWarpSpecializedILi3ENS5_IJNS4_1CILi1EEENSA_ILi4EEESB_EEENS1_32KernelTmaWarpSpecializedPingpongEEENS5_IJNSA_ILi64EEESG_NSA_ILi128EEEEEENS_10tfloat32_tENS5_IJlSB_lEEESJ_SK_NS4_8TiledMMAINS4_8MMA_AtomIJNS4_4SM904GMMA29MMA_64x64x8_F32TF32TF32_SS_TNILNSO_7ScaleInE1ELSQ_1EEEEEENS4_6LayoutINS5_IJSB_SB_SB_EEENS5_IJNSA_ILi0EEESV_SV_EEEEENS5_IJNS4_10UnderscoreESY_SY_EEEEENS4_23SM90_TMA_LOAD_MULTICASTENS4_14ComposedLayoutINS4_7SwizzleILi3ELi4ELi3EEENS4_18smem_ptr_flag_bitsILi32EEENST_INS5_IJNSA_ILi8EEENSA_ILi32EEEEEENS5_IJS18_SB_EEEEEEEvNS4_8identityENS4_13SM90_TMA_LOADES1C_vS1D_EENS_8epilogue10collective6detail29Sm90TmaWarpSpecializedAdapterINS1H_15DefaultEpilogueISJ_SK_SK_NS1G_6thread17LinearCombinationISJ_Li1EffLNS1L_9ScaleType4KindE0ELNS_15FloatRoundStyleE2ESJ_EENS1_15EpilogueDefaultEEEEEvvEEEEvNT_6ParamsE)
	.align		4
        /*000c*/ 	.word	index@(__assertfail)
	.align		4
        /*0010*/ 	.word	0x00000000
	.align		4
        /*0014*/ 	.word	0xfffffffe
	.align		4
        /*0018*/ 	.word	0x00000000
	.align		4
        /*001c*/ 	.word	0xfffffffd
	.align		4
        /*0020*/ 	.word	0x00000000
	.align		4
        /*0024*/ 	.word	0xfffffffc


//--------------------- .nv.constant4             --------------------------
	.section	.nv.constant4,"a",@progbits
	.align	8
	.align		8
.nv.constant4:
        /*0000*/ 	.dword	__assertfail
	.align		8
        /*0008*/ 	.dword	__unnamed_1
	.align		8
        /*0010*/ 	.dword	_ZN40_INTERNAL_efba17ff_4_k_cu_86d21f9f_255134cuda3std3__45__cpo5beginE
	.align		8
        /*0018*/ 	.dword	_ZN40_INTERNAL_efba17ff_4_k_cu_86d21f9f_255134cuda3std3__45__cpo3endE
	.align		8
        /*0020*/ 	.dword	_ZN40_INTERNAL_efba17ff_4_k_cu_86d21f9f_255134cuda3std3__45__cpo6cbeginE
	.align		8
        /*0028*/ 	.dword	_ZN40_INTERNAL_efba17ff_4_k_cu_86d21f9f_255134cuda3std3__45__cpo4cendE
	.align		8
        /*0030*/ 	.dword	_ZN40_INTERNAL_efba17ff_4_k_cu_86d21f9f_255134cuda3std3__442_GLOBAL__N__efba17ff_4_k_cu_86d21f9f_255136ignoreE
	.align		8
        /*0038*/ 	.dword	_ZN40_INTERNAL_efba17ff_4_k_cu_86d21f9f_255134cuda3std3__419piecewise_constructE
	.align		8
        /*0040*/ 	.dword	_ZN40_INTERNAL_efba17ff_4_k_cu_86d21f9f_255134cuda3std3__48in_placeE
	.align		8
        /*0048*/ 	.dword	_ZN40_INTERNAL_efba17ff_4_k_cu_86d21f9f_255134cuda3std6ranges3__45__cpo4swapE
	.align		8
        /*0050*/ 	.dword	_ZN40_INTERNAL_efba17ff_4_k_cu_86d21f9f_255134cuda3std6ranges3__45__cpo9iter_moveE
	.align		8
        /*0058*/ 	.dword	_ZN40_INTERNAL_efba17ff_4_k_cu_86d21f9f_255134cute7productE
	.align		8
        /*0060*/ 	.dword	_ZN40_INTERNAL_efba17ff_4_k_cu_86d21f9f_255134cute1_E
	.align		8
        /*0068*/ 	.dword	$str$22
	.align		8
        /*0070*/ 	.dword	$str$23


//--------------------- .text._ZN7cutlass13device_kernelINS_4gemm6kernel13GemmUniversalIN4cute5tupleIJiiiiEEENS1_10collective13CollectiveMmaINS1_34MainloopSm90TmaGmmaWarpSpecializedILi3ENS5_IJNS4_1CILi1EEENSA_ILi4EEESB_EEENS1_32KernelTmaWarpSpecializedPingpongEEENS5_IJNSA_ILi64EEESG_NSA_ILi128EEEEEENS_10tfloat32_tENS5_IJlSB_lEEESJ_SK_NS4_8TiledMMAINS4_8MMA_AtomIJNS4_4SM904GMMA29MMA_64x64x8_F32TF32TF32_SS_TNILNSO_7ScaleInE1ELSQ_1EEEEEENS4_6LayoutINS5_IJSB_SB_SB_EEENS5_IJNSA_ILi0EEESV_SV_EEEEENS5_IJNS4_10UnderscoreESY_SY_EEEEENS4_23SM90_TMA_LOAD_MULTICASTENS4_14ComposedLayoutINS4_7SwizzleILi3ELi4ELi3EEENS4_18smem_ptr_flag_bitsILi32EEENST_INS5_IJNSA_ILi8EEENSA_ILi32EEEEEENS5_IJS18_SB_EEEEEEEvNS4_8identityENS4_13SM90_TMA_LOADES1C_vS1D_EENS_8epilogue10collective6detail29Sm90TmaWarpSpecializedAdapterINS1H_15DefaultEpilogueISJ_SK_SK_NS1G_6thread17LinearCombinationISJ_Li1EffLNS1L_9ScaleType4KindE0ELNS_15FloatRoundStyleE2ESJ_EENS1_15EpilogueDefaultEEEEEvvEEEEvNT_6ParamsE --------------------------
	.section	.text._ZN7cutlass13device_kernelINS_4gemm6kernel13GemmUniversalIN4cute5tupleIJiiiiEEENS1_10collective13CollectiveMmaINS1_34MainloopSm90TmaGmmaWarpSpecializedILi3ENS5_IJNS4_1CILi1EEENSA_ILi4EEESB_EEENS1_32KernelTmaWarpSpecializedPingpongEEENS5_IJNSA_ILi64EEESG_NSA_ILi128EEEEEENS_10tfloat32_tENS5_IJlSB_lEEESJ_SK_NS4_8TiledMMAINS4_8MMA_AtomIJNS4_4SM904GMMA29MMA_64x64x8_F32TF32TF32_SS_TNILNSO_7ScaleInE1ELSQ_1EEEEEENS4_6LayoutINS5_IJSB_SB_SB_EEENS5_IJNSA_ILi0EEESV_SV_EEEEENS5_IJNS4_10UnderscoreESY_SY_EEEEENS4_23SM90_TMA_LOAD_MULTICASTENS4_14ComposedLayoutINS4_7SwizzleILi3ELi4ELi3EEENS4_18smem_ptr_flag_bitsILi32EEENST_INS5_IJNSA_ILi8EEENSA_ILi32EEEEEENS5_IJS18_SB_EEEEEEEvNS4_8identityENS4_13SM90_TMA_LOADES1C_vS1D_EENS_8epilogue10collective6detail29Sm90TmaWarpSpecializedAdapterINS1H_15DefaultEpilogueISJ_SK_SK_NS1G_6thread17LinearCombinationISJ_Li1EffLNS1L_9ScaleType4KindE0ELNS_15FloatRoundStyleE2ESJ_EENS1_15EpilogueDefaultEEEEEvvEEEEvNT_6ParamsE,"ax",@progbits
	.align	128
.text._ZN7cutlass13device_kernelINS_4gemm6kernel13GemmUniversalIN4cute5tupleIJiiiiEEENS1_10collective13CollectiveMmaINS1_34MainloopSm90TmaGmmaWarpSpecializedILi3ENS5_IJNS4_1CILi1EEENSA_ILi4EEESB_EEENS1_32KernelTmaWarpSpecializedPingpongEEENS5_IJNSA_ILi64EEESG_NSA_ILi128EEEEEENS_10tfloat32_tENS5_IJlSB_lEEESJ_SK_NS4_8TiledMMAINS4_8MMA_AtomIJNS4_4SM904GMMA29MMA_64x64x8_F32TF32TF32_SS_TNILNSO_7ScaleInE1ELSQ_1EEEEEENS4_6LayoutINS5_IJSB_SB_SB_EEENS5_IJNSA_ILi0EEESV_SV_EEEEENS5_IJNS4_10UnderscoreESY_SY_EEEEENS4_23SM90_TMA_LOAD_MULTICASTENS4_14ComposedLayoutINS4_7SwizzleILi3ELi4ELi3EEENS4_18smem_ptr_flag_bitsILi32EEENST_INS5_IJNSA_ILi8EEENSA_ILi32EEEEEENS5_IJS18_SB_EEEEEEEvNS4_8identityENS4_13SM90_TMA_LOADES1C_vS1D_EENS_8epilogue10collective6detail29Sm90TmaWarpSpecializedAdapterINS1H_15DefaultEpilogueISJ_SK_SK_NS1G_6thread17LinearCombinationISJ_Li1EffLNS1L_9ScaleType4KindE0ELNS_15FloatRoundStyleE2ESJ_EENS1_15EpilogueDefaultEEEEEvvEEEEvNT_6ParamsE:
        .type           _ZN7cutlass13device_kernelINS_4gemm6kernel13GemmUniversalIN4cute5tupleIJiiiiEEENS1_10collective13CollectiveMmaINS1_34MainloopSm90TmaGmmaWarpSpecializedILi3ENS5_IJNS4_1CILi1EEENSA_ILi4EEESB_EEENS1_32KernelTmaWarpSpecializedPingpongEEENS5_IJNSA_ILi64EEESG_NSA_ILi128EEEEEENS_10tfloat32_tENS5_IJlSB_lEEESJ_SK_NS4_8TiledMMAINS4_8MMA_AtomIJNS4_4SM904GMMA29MMA_64x64x8_F32TF32TF32_SS_TNILNSO_7ScaleInE1ELSQ_1EEEEEENS4_6LayoutINS5_IJSB_SB_SB_EEENS5_IJNSA_ILi0EEESV_SV_EEEEENS5_IJNS4_10UnderscoreESY_SY_EEEEENS4_23SM90_TMA_LOAD_MULTICASTENS4_14ComposedLayoutINS4_7SwizzleILi3ELi4ELi3EEENS4_18smem_ptr_flag_bitsILi32EEENST_INS5_IJNSA_ILi8EEENSA_ILi32EEEEEENS5_IJS18_SB_EEEEEEEvNS4_8identityENS4_13SM90_TMA_LOADES1C_vS1D_EENS_8epilogue10collective6detail29Sm90TmaWarpSpecializedAdapterINS1H_15DefaultEpilogueISJ_SK_SK_NS1G_6thread17LinearCombinationISJ_Li1EffLNS1L_9ScaleType4KindE0ELNS_15FloatRoundStyleE2ESJ_EENS1_15EpilogueDefaultEEEEEvvEEEEvNT_6ParamsE,@function
        .size           _ZN7cutlass13device_kernelINS_4gemm6kernel13GemmUniversalIN4cute5tupleIJiiiiEEENS1_10collective13CollectiveMmaINS1_34MainloopSm90TmaGmmaWarpSpecializedILi3ENS5_IJNS4_1CILi1EEENSA_ILi4EEESB_EEENS1_32KernelTmaWarpSpecializedPingpongEEENS5_IJNSA_ILi64EEESG_NSA_ILi128EEEEEENS_10tfloat32_tENS5_IJlSB_lEEESJ_SK_NS4_8TiledMMAINS4_8MMA_AtomIJNS4_4SM904GMMA29MMA_64x64x8_F32TF32TF32_SS_TNILNSO_7ScaleInE1ELSQ_1EEEEEENS4_6LayoutINS5_IJSB_SB_SB_EEENS5_IJNSA_ILi0EEESV_SV_EEEEENS5_IJNS4_10UnderscoreESY_SY_EEEEENS4_23SM90_TMA_LOAD_MULTICASTENS4_14ComposedLayoutINS4_7SwizzleILi3ELi4ELi3EEENS4_18smem_ptr_flag_bitsILi32EEENST_INS5_IJNSA_ILi8EEENSA_ILi32EEEEEENS5_IJS18_SB_EEEEEEEvNS4_8identityENS4_13SM90_TMA_LOADES1C_vS1D_EENS_8epilogue10collective6detail29Sm90TmaWarpSpecializedAdapterINS1H_15DefaultEpilogueISJ_SK_SK_NS1G_6thread17LinearCombinationISJ_Li1EffLNS1L_9ScaleType4KindE0ELNS_15FloatRoundStyleE2ESJ_EENS1_15EpilogueDefaultEEEEEvvEEEEvNT_6ParamsE,(.L_x_135 - _ZN7cutlass13device_kernelINS_4gemm6kernel13GemmUniversalIN4cute5tupleIJiiiiEEENS1_10collective13CollectiveMmaINS1_34MainloopSm90TmaGmmaWarpSpecializedILi3ENS5_IJNS4_1CILi1EEENSA_ILi4EEESB_EEENS1_32KernelTmaWarpSpecializedPingpongEEENS5_IJNSA_ILi64EEESG_NSA_ILi128EEEEEENS_10tfloat32_tENS5_IJlSB_lEEESJ_SK_NS4_8TiledMMAINS4_8MMA_AtomIJNS4_4SM904GMMA29MMA_64x64x8_F32TF32TF32_SS_TNILNSO_7ScaleInE1ELSQ_1EEEEEENS4_6LayoutINS5_IJSB_SB_SB_EEENS5_IJNSA_ILi0EEESV_SV_EEEEENS5_IJNS4_10UnderscoreESY_SY_EEEEENS4_23SM90_TMA_LOAD_MULTICASTENS4_14ComposedLayoutINS4_7SwizzleILi3ELi4ELi3EEENS4_18smem_ptr_flag_bitsILi32EEENST_INS5_IJNSA_ILi8EEENSA_ILi32EEEEEENS5_IJS18_SB_EEEEEEEvNS4_8identityENS4_13SM90_TMA_LOADES1C_vS1D_EENS_8epilogue10collective6detail29Sm90TmaWarpSpecializedAdapterINS1H_15DefaultEpilogueISJ_SK_SK_NS1G_6thread17LinearCombinationISJ_Li1EffLNS1L_9ScaleType4KindE0ELNS_15FloatRoundStyleE2ESJ_EENS1_15EpilogueDefaultEEEEEvvEEEEvNT_6ParamsE)
        .other          _ZN7cutlass13device_kernelINS_4gemm6kernel13GemmUniversalIN4cute5tupleIJiiiiEEENS1_10collective13CollectiveMmaINS1_34MainloopSm90TmaGmmaWarpSpecializedILi3ENS5_IJNS4_1CILi1EEENSA_ILi4EEESB_EEENS1_32KernelTmaWarpSpecializedPingpongEEENS5_IJNSA_ILi64EEESG_NSA_ILi128EEEEEENS_10tfloat32_tENS5_IJlSB_lEEESJ_SK_NS4_8TiledMMAINS4_8MMA_AtomIJNS4_4SM904GMMA29MMA_64x64x8_F32TF32TF32_SS_TNILNSO_7ScaleInE1ELSQ_1EEEEEENS4_6LayoutINS5_IJSB_SB_SB_EEENS5_IJNSA_ILi0EEESV_SV_EEEEENS5_IJNS4_10UnderscoreESY_SY_EEEEENS4_23SM90_TMA_LOAD_MULTICASTENS4_14ComposedLayoutINS4_7SwizzleILi3ELi4ELi3EEENS4_18smem_ptr_flag_bitsILi32EEENST_INS5_IJNSA_ILi8EEENSA_ILi32EEEEEENS5_IJS18_SB_EEEEEEEvNS4_8identityENS4_13SM90_TMA_LOADES1C_vS1D_EENS_8epilogue10collective6detail29Sm90TmaWarpSpecializedAdapterINS1H_15DefaultEpilogueISJ_SK_SK_NS1G_6thread17LinearCombinationISJ_Li1EffLNS1L_9ScaleType4KindE0ELNS_15FloatRoundStyleE2ESJ_EENS1_15EpilogueDefaultEEEEEvvEEEEvNT_6ParamsE,@"STO_CUDA_ENTRY STV_DEFAULT"
_ZN7cutlass13device_kernelINS_4gemm6kernel13GemmUniversalIN4cute5tupleIJiiiiEEENS1_10collective13CollectiveMmaINS1_34MainloopSm90TmaGmmaWarpSpecializedILi3ENS5_IJNS4_1CILi1EEENSA_ILi4EEESB_EEENS1_32KernelTmaWarpSpecializedPingpongEEENS5_IJNSA_ILi64EEESG_NSA_ILi128EEEEEENS_10tfloat32_tENS5_IJlSB_lEEESJ_SK_NS4_8TiledMMAINS4_8MMA_AtomIJNS4_4SM904GMMA29MMA_64x64x8_F32TF32TF32_SS_TNILNSO_7ScaleInE1ELSQ_1EEEEEENS4_6LayoutINS5_IJSB_SB_SB_EEENS5_IJNSA_ILi0EEESV_SV_EEEEENS5_IJNS4_10UnderscoreESY_SY_EEEEENS4_23SM90_TMA_LOAD_MULTICASTENS4_14ComposedLayoutINS4_7SwizzleILi3ELi4ELi3EEENS4_18smem_ptr_flag_bitsILi32EEENST_INS5_IJNSA_ILi8EEENSA_ILi32EEEEEENS5_IJS18_SB_EEEEEEEvNS4_8identityENS4_13SM90_TMA_LOADES1C_vS1D_EENS_8epilogue10collective6detail29Sm90TmaWarpSpecializedAdapterINS1H_15DefaultEpilogueISJ_SK_SK_NS1G_6thread17LinearCombinationISJ_Li1EffLNS1L_9ScaleType4KindE0ELNS_15FloatRoundStyleE2ESJ_EENS1_15EpilogueDefaultEEEEEvvEEEEvNT_6ParamsE:
[----:B------:R-:W0:Y:S02]  /*0000*/  LDC R1, c[0x0][0x28] ;  /* 0x00000a00ff017b82 */ /* 0x000e240000000800 */
[----:B0-----:R-:W-:Y:S01]  /*0010*/  VIADD R1, R1, 0xfffffff8 ;  /* 0xfffffff801017836 */ /* 0x001fe20000000000 */
[----:B------:R-:W0:Y:S01]  /*0020*/  S2R R4, SR_TID.X ;  /* 0x0000000000047919 */ /* 0x000e220000002100 */
[----:B------:R-:W-:Y:S01]  /*0030*/  ELECT P0, URZ, PT ;  /* 0x00000000003f782f */ /* 0x000fe20003800000 */
[----:B------:R-:W-:Y:S01]  /*0040*/  BSSY B0, `(.L_x_0) ;  /* 0x000000f000007945 */ /* 0x000fe20003800000 */
[--C-:B0-----:R-:W-:Y:S02]  /*0050*/  SHF.R.U32.HI R0, RZ, 0x5, R4.reuse ;  /* 0x00000005ff007819 */ /* 0x101fe40000011604 */
[----:B------:R-:W-:-:S03]  /*0060*/  SHF.R.U32.HI R7, RZ, 0x7, R4 ;  /* 0x00000007ff077819 */ /* 0x000fc60000011604 */
[----:B------:R-:W0:Y:S04]  /*0070*/  SHFL.IDX PT, R2, R0, RZ, 0x1f ;  /* 0x00001fff00027589 */ /* 0x000e2800000e0000 */
[----:B------:R1:W2:Y:S01]  /*0080*/  SHFL.IDX PT, R8, R7, RZ, 0x1f ;  /* 0x00001fff07087589 */ /* 0x0002a200000e0000 */
[----:B0-----:R-:W-:-:S13]  /*0090*/  ISETP.NE.OR P0, PT, R2, RZ, !P0 ;  /* 0x000000ff0200720c */ /* 0x001fda0004705670 */
[----:B-12---:R-:W-:Y:S05]  /*00a0*/  @P0 BRA `(.L_x_1) ;  /* 0x0000000000200947 */ /* 0x006fea0003800000 */
[----:B------:R-:W-:Y:S02]  /*00b0*/  ULDC.64 UR4, c[0x0][0x198] ;  /* 0x0000660000047ab9 */ /* 0x000fe40000000a00 */
[----:B------:R-:W-:Y:S02]  /*00c0*/  UIADD3 UR6, UP0, UR4, 0xf0, URZ ;  /* 0x000000f004067890 */ /* 0x000fe4000ff1e03f */
[----:B------:R-:W-:Y:S02]  /*00d0*/  UIADD3 UR4, UP1, UR4, 0x1f0, URZ ;  /* 0x000001f004047890 */ /* 0x000fe4000ff3e03f */
[----:B------:R-:W-:Y:S02]  /*00e0*/  UIADD3.X UR7, URZ, UR5, URZ, UP0, !UPT ;  /* 0x000000053f077290 */ /* 0x000fe400087fe43f */
[----:B------:R-:W-:-:S07]  /*00f0*/  UIADD3.X UR5, URZ, UR5, URZ, UP1, !UPT ;  /* 0x000000053f057290 */ /* 0x000fce0008ffe43f */
[----:B------:R0:W-:Y:S02]  /*0100*/  UTMACCTL.PF [UR6] ;  /* 0x00000000060079b9 */ /* 0x0001e40008040000 */
[----:B------:R0:W-:Y:S02]  /*0110*/  UTMACCTL.PF [UR4] ;  /* 0x00000000040079b9 */ /* 0x0001e40008040000 */
[----:B0-----:R-:W-:Y:S01]  /*0120*/  NOP ;  /* 0x0000000000007918 */ /* 0x001fe20000000000 */
.L_x_1:
[----:B------:R-:W-:Y:S05]  /*0130*/  BSYNC B0 ;  /* 0x0000000000007941 */ /* 0x000fea0003800000 */
.L_x_0:
[----:B------:R-:W0:Y:S01]  /*0140*/  SHFL.IDX PT, R9, R0, RZ, 0x1f ;  /* 0x00001fff00097589 */ /* 0x000e2200000e0000 */
[----:B------:R-:W-:Y:S02]  /*0150*/  SHF.R.S32.HI R3, RZ, 0x1f, R4 ;  /* 0x0000001fff037819 */ /* 0x000fe40000011404 */
[----:B0-----:R-:W-:-:S13]  /*0160*/  ISETP.NE.AND P0, PT, R9, RZ, PT ;  /* 0x000000ff0900720c */ /* 0x001fda0003f05270 */
[----:B------:R-:W-:Y:S05]  /*0170*/  @P0 BRA `(.L_x_2) ;  /* 0x0000000000500947 */ /* 0x000fea0003800000 */
[----:B------:R-:W0:Y:S01]  /*0180*/  S2UR UR8, SR_CgaCtaId ;  /* 0x00000000000879c3 */ /* 0x000e220000008800 */
[----:B------:R-:W-:Y:S01]  /*0190*/  UMOV UR4, 0x400 ;  /* 0x0000040000047882 */ /* 0x000fe20000000000 */
[----:B------:R-:W-:Y:S01]  /*01a0*/  UMOV UR5, 0x1 ;  /* 0x0000000100057882 */ /* 0x000fe20000000000 */
[----:B------:R-:W-:Y:S01]  /*01b0*/  UMOV UR6, 0x4 ;  /* 0x0000000400067882 */ /* 0x000fe20000000000 */
[----:B------:R-:W-:Y:S01]  /*01c0*/  ELECT P0, URZ, PT ;  /* 0x00000000003f782f */ /* 0x000fe20003800000 */
[----:B------:R-:W-:-:S04]  /*01d0*/  UIADD3 UR6, -UR6, 0x100000, URZ ;  /* 0x0010000006067890 */ /* 0x000fc8000fffe13f */
[----:B------:R-:W-:Y:S02]  /*01e0*/  USHF.L.U32 UR7, UR6, 0xb, URZ ;  /* 0x0000000b06077899 */ /* 0x000fe4000800063f */
[----:B------:R-:W-:Y:S02]  /*01f0*/  USHF.L.U32 UR6, UR6, 0x1, URZ ;  /* 0x0000000106067899 */ /* 0x000fe4000800063f */
[----:B0-----:R-:W-:Y:S02]  /*0200*/  ULEA UR8, UR8, UR4, 0x18 ;  /* 0x0000000408087291 */ /* 0x001fe4000f8ec03f */
[----:B------:R-:W-:-:S04]  /*0210*/  UIADD3 UR4, -UR5, 0x100000, URZ ;  /* 0x0010000005047890 */ /* 0x000fc8000fffe13f */
[----:B------:R-:W-:Y:S02]  /*0220*/  USHF.L.U32 UR5, UR4, 0xb, URZ ;  /* 0x0000000b04057899 */ /* 0x000fe4000800063f */
[----:B------:R-:W-:Y:S01]  /*0230*/  USHF.L.U32 UR4, UR4, 0x1, URZ ;  /* 0x0000000104047899 */ /* 0x000fe2000800063f */
[----:B------:R-:W0:Y:S11]  /*0240*/  FENCE.VIEW.ASYNC.S ;  /* 0x00000000000073c6 */ /* 0x000e360000000000 */
[----:B0-----:R0:W1:Y:S01]  /*0250*/  SYNCS.EXCH.64 URZ, [UR8], UR4 ;  /* 0x00000004083f75b2 */ /* 0x0010620008000100 */
[----:B------:R0:W2:Y:S01]  /*0260*/  SYNCS.EXCH.64 URZ, [UR8+0x18], UR6 ;  /* 0x00001806083f75b2 */ /* 0x0000a20008000100 */
[----:B------:R0:W3:Y:S01]  /*0270*/  SYNCS.EXCH.64 URZ, [UR8+0x8], UR4 ;  /* 0x00000804083f75b2 */ /* 0x0000e20008000100 */
[----:B------:R0:W4:Y:S01]  /*0280*/  SYNCS.EXCH.64 URZ, [UR8+0x20], UR6 ;  /* 0x00002006083f75b2 */ /* 0x0001220008000100 */
[----:B------:R0:W0:Y:S01]  /*0290*/  SYNCS.EXCH.64 URZ, [UR8+0x10], UR4 ;  /* 0x00001004083f75b2 */ /* 0x0000220008000100 */
[----:B------:R0:W0:Y:S01]  /*02a0*/  SYNCS.EXCH.64 URZ, [UR8+0x28], UR6 ;  /* 0x00002806083f75b2 */ /* 0x0000220008000100 */
[----:B------:R-:W-:Y:S01]  /*02b0*/  NOP ;  /* 0x0000000000007918 */ /* 0x000fe20000000000 */
.L_x_2:
[----:B------:R-:W5:Y:S01]  /*02c0*/  SHFL.IDX PT, R12, R0, RZ, 0x1f ;  /* 0x00001fff000c7589 */ /* 0x000f6200000e0000 */
[----:B------:R-:W-:Y:S01]  /*02d0*/  LEA.HI R3, R3, R4, RZ, 0x7 ;  /* 0x0000000403037211 */ /* 0x000fe200078f38ff */
[----:B------:R-:W1:Y:S01]  /*02e0*/  S2UR UR12, SR_CTAID.X ;  /* 0x00000000000c79c3 */ /* 0x000e620000002500 */
[----:B------:R-:W-:Y:S01]  /*02f0*/  ELECT P0, URZ, PT ;  /* 0x00000000003f782f */ /* 0x000fe20003800000 */
[----:B------:R0:W2:Y:S01]  /*0300*/  SHFL.IDX PT, R11, R0, RZ, 0x1f ;  /* 0x00001fff000b7589 */ /* 0x0000a200000e0000 */
[----:B------:R-:W-:Y:S02]  /*0310*/  LOP3.LUT R3, R3, 0xffffff80, RZ, 0xc0, !PT ;  /* 0xffffff8003037812 */ /* 0x000fe400078ec0ff */
[----:B------:R-:W-:Y:S01]  /*0320*/  ELECT P1, URZ, PT ;  /* 0x00000000003f782f */ /* 0x000fe20003820000 */
[----:B------:R-:W-:Y:S01]  /*0330*/  NOP ;  /* 0x0000000000007918 */ /* 0x000fe20000000000 */
[----:B------:R-:W3:Y:S01]  /*0340*/  S2R R6, SR_CTAID.Y ;  /* 0x0000000000067919 */ /* 0x000ee20000002600 */
[----:B0-----:R-:W-:Y:S01]  /*0350*/  ULDC UR4, c[0x0][0x150] ;  /* 0x0000540000047ab9 */ /* 0x001fe20000000800 */
[----:B------:R-:W-:Y:S01]  /*0360*/  IMAD.IADD R5, R4, 0x1, -R3 ;  /* 0x0000000104057824 */ /* 0x000fe200078e0a03 */
[----:B------:R-:W0:Y:S01]  /*0370*/  LDC R25, c[0x0][0x148] ;  /* 0x00005200ff197b82 */ /* 0x000e220000000800 */
[----:B------:R-:W-:Y:S01]  /*0380*/  SHF.R.S32.HI R0, RZ, 0x1f, R9 ;  /* 0x0000001fff007819 */ /* 0x000fe20000011409 */
[----:B------:R-:W4:Y:S01]  /*0390*/  SHFL.IDX PT, R15, R7, RZ, 0x1f ;  /* 0x00001fff070f7589 */ /* 0x000f2200000e0000 */
[----:B------:R-:W-:Y:S01]  /*03a0*/  UMOV UR11, 0x80 ;  /* 0x00000080000b7882 */ /* 0x000fe20000000000 */
[----:B------:R-:W-:Y:S01]  /*03b0*/  SHF.R.S32.HI R20, RZ, 0x1f, R5 ;  /* 0x0000001fff147819 */ /* 0x000fe20000011405 */
[----:B------:R-:W-:Y:S01]  /*03c0*/  NOP ;  /* 0x0000000000007918 */ /* 0x000fe20000000000 */
[----:B------:R-:W-:Y:S01]  /*03d0*/  LEA.HI R0, R0, R9, RZ, 0x2 ;  /* 0x0000000900007211 */ /* 0x000fe200078f10ff */
[----:B------:R-:W-:Y:S01]  /*03e0*/  VIADD R35, R8, 0xffffffff ;  /* 0xffffffff08237836 */ /* 0x000fe20000000000 */
[----:B------:R-:W-:Y:S01]  /*03f0*/  LEA.HI R3, R20, R5, RZ, 0x3 ;  /* 0x0000000514037211 */ /* 0x000fe200078f18ff */
[----:B------:R-:W4:Y:S01]  /*0400*/  LDC R13, c[0x0][0x140] ;  /* 0x00005000ff0d7b82 */ /* 0x000f220000000800 */
[----:B------:R-:W-:-:S02]  /*0410*/  LOP3.LUT R0, R0, 0x3ffffffc, RZ, 0xc0, !PT ;  /* 0x3ffffffc00007812 */ /* 0x000fc400078ec0ff */
[--C-:B------:R-:W-:Y:S02]  /*0420*/  SHF.R.S32.HI R10, RZ, 0x3, R3.reuse ;  /* 0x00000003ff0a7819 */ /* 0x100fe40000011403 */
[----:B------:R-:W-:Y:S01]  /*0430*/  SHF.R.S32.HI R3, RZ, 0x1f, R3 ;  /* 0x0000001fff037819 */ /* 0x000fe20000011403 */
[----:B------:R-:W-:Y:S01]  /*0440*/  IMAD.IADD R0, R9, 0x1, -R0 ;  /* 0x0000000109007824 */ /* 0x000fe200078e0a00 */
[----:B-----5:R-:W-:Y:S02]  /*0450*/  ISETP.NE.OR P0, PT, R12, RZ, !P0 ;  /* 0x000000ff0c00720c */ /* 0x020fe40004705670 */
[----:B------:R-:W-:Y:S01]  /*0460*/  LEA.HI R3, R3, R10, RZ, 0x2 ;  /* 0x0000000a03037211 */ /* 0x000fe200078f10ff */
[----:B------:R-:W5:Y:S01]  /*0470*/  LDC R12, c[0x0][0x144] ;  /* 0x00005100ff0c7b82 */ /* 0x000f620000000800 */
[----:B--2---:R-:W-:Y:S02]  /*0480*/  ISETP.NE.OR P1, PT, R11, RZ, !P1 ;  /* 0x000000ff0b00720c */ /* 0x004fe40004f25670 */
[----:B------:R-:W-:-:S02]  /*0490*/  LOP3.LUT R11, R3, 0xfffffffc, RZ, 0xc0, !PT ;  /* 0xfffffffc030b7812 */ /* 0x000fc400078ec0ff */
[----:B------:R-:W-:Y:S02]  /*04a0*/  SHF.R.S32.HI R3, RZ, 0x1f, R2 ;  /* 0x0000001fff037819 */ /* 0x000fe40000011402 */
[----:B------:R-:W-:Y:S01]  /*04b0*/  ISETP.GE.U32.AND P5, PT, R35, 0x2, PT ;  /* 0x000000022300780c */ /* 0x000fe20003fa6070 */
[----:B------:R-:W-:Y:S01]  /*04c0*/  IMAD.IADD R11, R10, 0x1, -R11 ;  /* 0x000000010a0b7824 */ /* 0x000fe200078e0a0b */
[----:B-1----:R-:W-:Y:S01]  /*04d0*/  I2FP.F32.U32 R10, UR12 ;  /* 0x0000000c000a7c45 */ /* 0x002fe20008201000 */
[----:B------:R-:W-:Y:S01]  /*04e0*/  VOTEU.ALL UP0, P0 ;  /* 0x00000000003f7886 */ /* 0x000fe20000000000 */
[----:B---3--:R-:W-:Y:S01]  /*04f0*/  I2FP.F32.U32 R9, R6 ;  /* 0x0000000600097245 */ /* 0x008fe20000201000 */
[----:B------:R-:W-:Y:S01]  /*0500*/  IMAD R0, R0, 0x4, R11 ;  /* 0x0000000400007824 */ /* 0x000fe200078e020b */
[----:B------:R-:W-:Y:S01]  /*0510*/  LEA.HI R3, R3, R2, RZ, 0x2 ;  /* 0x0000000203037211 */ /* 0x000fe200078f10ff */
[----:B------:R-:W-:Y:S01]  /*0520*/  VOTEU.ALL UP1, P1 ;  /* 0x00000000003f7886 */ /* 0x000fe20000820000 */
[----:B------:R-:W-:Y:S01]  /*0530*/  FMUL R10, R10, UR4 ;  /* 0x000000040a0a7c20 */ /* 0x000fe20008400000 */
[----:B------:R-:W1:Y:S01]  /*0540*/  @!UP0 S2UR UR7, SR_CgaCtaId ;  /* 0x00000000000789c3 */ /* 0x000e620000008800 */
[----:B------:R-:W-:Y:S01]  /*0550*/  ULDC UR4, c[0x0][0x154] ;  /* 0x0000550000047ab9 */ /* 0x000fe20000000800 */
[----:B------:R-:W-:Y:S01]  /*0560*/  LOP3.LUT R3, R3, 0xfffffffc, RZ, 0xc0, !PT ;  /* 0xfffffffc03037812 */ /* 0x000fe200078ec0ff */
[----:B------:R-:W-:Y:S01]  /*0570*/  FMUL R9, R9, UR4 ;  /* 0x0000000409097c20 */ /* 0x000fe20008400000 */
[----:B------:R-:W-:Y:S01]  /*0580*/  UMOV UR4, 0x20 ;  /* 0x0000002000047882 */ /* 0x000fe20000000000 */
[----:B------:R-:W2:Y:S01]  /*0590*/  F2I.U32.TRUNC.NTZ R10, R10 ;  /* 0x0000000a000a7305 */ /* 0x000ea2000020f000 */
[----:B------:R-:W-:Y:S01]  /*05a0*/  @!UP0 UMOV UR6, 0x400 ;  /* 0x0000040000068882 */ /* 0x000fe20000000000 */
[----:B------:R-:W-:Y:S01]  /*05b0*/  IMAD.IADD R14, R2, 0x1, -R3 ;  /* 0x00000001020e7824 */ /* 0x000fe200078e0a03 */
[----:B------:R-:W3:Y:S01]  /*05c0*/  @!UP1 S2UR UR10, SR_CgaCtaId ;  /* 0x00000000000a99c3 */ /* 0x000ee20000008800 */
[----:B------:R-:W-:Y:S01]  /*05d0*/  IMAD.SHL.U32 R3, R0, 0x4, RZ ;  /* 0x0000000400037824 */ /* 0x000fe200078e00ff */
[----:B------:R-:W-:-:S04]  /*05e0*/  @!UP0 UIADD3 UR4, -UR4, 0x100000, URZ ;  /* 0x0010000004048890 */ /* 0x000fc8000fffe13f */
[----:B------:R-:W-:Y:S02]  /*05f0*/  @!UP0 USHF.L.U32 UR5, UR4, 0xb, URZ ;  /* 0x0000000b04058899 */ /* 0x000fe4000800063f */
[----:B------:R-:W-:Y:S01]  /*0600*/  @!UP0 USHF.L.U32 UR4, UR4, 0x1, URZ ;  /* 0x0000000104048899 */ /* 0x000fe2000800063f */
[----:B----4-:R-:W-:Y:S01]  /*0610*/  ISETP.EQ.U32.AND P3, PT, R13, 0x1, PT ;  /* 0x000000010d00780c */ /* 0x010fe20003f62070 */
[----:B------:R-:W-:Y:S01]  /*0620*/  @!UP1 UMOV UR9, 0x400 ;  /* 0x0000040000099882 */ /* 0x000fe20000000000 */
[----:B------:R-:W4:Y:S01]  /*0630*/  F2I.U32.TRUNC.NTZ R9, R9 ;  /* 0x0000000900097305 */ /* 0x000f22000020f000 */
[----:B------:R-:W-:Y:S01]  /*0640*/  LOP3.LUT R56, R0, 0xc, R3, 0x78, !PT ;  /* 0x0000000c00387812 */ /* 0x000fe200078e7803 */
[----:B------:R-:W-:Y:S01]  /*0650*/  VOTEU.ALL UP2, P1 ;  /* 0x00000000003f7886 */ /* 0x000fe20000840000 */
[----:B------:R-:W-:Y:S01]  /*0660*/  VOTEU.ALL UP3, P1 ;  /* 0x00000000003f7886 */ /* 0x000fe20000860000 */
[----:B------:R-:W-:Y:S01]  /*0670*/  VOTEU.ALL UP4, P1 ;  /* 0x00000000003f7886 */ /* 0x000fe20000880000 */
[----:B------:R-:W-:Y:S01]  /*0680*/  VOTEU.ALL UP5, P1 ;  /* 0x00000000003f7886 */ /* 0x000fe200008a0000 */
[----:B------:R-:W-:Y:S01]  /*0690*/  ISETP.NE.AND P1, PT, R14, 0x3, PT ;  /* 0x000000030e00780c */ /* 0x000fe20003f25270 */
[----:B--2---:R-:W-:Y:S01]  /*06a0*/  IMAD.MOV R21, RZ, RZ, -R10 ;  /* 0x000000ffff157224 */ /* 0x004fe200078e0a0a */
[----:B------:R-:W-:-:S02]  /*06b0*/  R2UR UR43, R15 ;  /* 0x000000000f2b72ca */ /* 0x000fc400000e0000 */
[----:B------:R-:W-:Y:S01]  /*06c0*/  ISETP.EQ.OR P1, PT, R14, RZ, !P1 ;  /* 0x000000ff0e00720c */ /* 0x000fe20004f22670 */
[----:B-1----:R-:W-:Y:S01]  /*06d0*/  @!UP0 ULEA UR8, UR7, UR6, 0x18 ;  /* 0x0000000607088291 */ /* 0x002fe2000f8ec03f */
[----:B-----5:R-:W-:Y:S01]  /*06e0*/  IMAD R21, R12, R21, UR12 ;  /* 0x0000000c0c157e24 */ /* 0x020fe2000f8e0215 */
[----:B------:R-:W-:-:S04]  /*06f0*/  @!UP1 UIADD3 UR6, -UR11, 0x100000, URZ ;  /* 0x001000000b069890 */ /* 0x000fc8000fffe13f */
[----:B------:R-:W-:Y:S02]  /*0700*/  @!UP1 USHF.L.U32 UR7, UR6, 0xb, URZ ;  /* 0x0000000b06079899 */ /* 0x000fe4000800063f */
[----:B------:R-:W-:Y:S01]  /*0710*/  @!UP1 USHF.L.U32 UR6, UR6, 0x1, URZ ;  /* 0x0000000106069899 */ /* 0x000fe2000800063f */
[C---:B------:R-:W-:Y:S01]  /*0720*/  ISETP.EQ.AND P1, PT, R8.reuse, RZ, P1 ;  /* 0x000000ff0800720c */ /* 0x040fe20000f22270 */
[----:B----4-:R-:W-:Y:S01]  /*0730*/  IMAD.MOV R24, RZ, RZ, -R9 ;  /* 0x000000ffff187224 */ /* 0x010fe200078e0a09 */
[----:B------:R-:W-:Y:S01]  /*0740*/  VOTEU.ALL UP0, P0 ;  /* 0x00000000003f7886 */ /* 0x000fe20000000000 */
[----:B------:R-:W-:Y:S01]  /*0750*/  ISETP.NE.AND P2, PT, R8, RZ, PT ;  /* 0x000000ff0800720c */ /* 0x000fe20003f45270 */
[----:B---3--:R-:W-:Y:S01]  /*0760*/  @!UP1 ULEA UR9, UR10, UR9, 0x18 ;  /* 0x000000090a099291 */ /* 0x008fe2000f8ec03f */
[----:B0-----:R-:W-:Y:S01]  /*0770*/  IMAD R3, R25, R24, R6 ;  /* 0x0000001819037224 */ /* 0x001fe200078e0206 */
[----:B------:R-:W-:Y:S01]  /*0780*/  VOTEU.ALL UP1, P0 ;  /* 0x00000000003f7886 */ /* 0x000fe20000020000 */
[----:B------:R-:W-:Y:S01]  /*0790*/  LOP3.LUT P0, RZ, R5, 0x7, RZ, 0xc0, !PT ;  /* 0x0000000705ff7812 */ /* 0x000fe2000780c0ff */
[----:B------:R-:W0:Y:S02]  /*07a0*/  FENCE.VIEW.ASYNC.S ;  /* 0x00000000000073c6 */ /* 0x000e240000000000 */
[----:B0-----:R0:W1:Y:S01]  /*07b0*/  @!UP0 SYNCS.EXCH.64 URZ, [UR8+0x60], UR4 ;  /* 0x00006004083f85b2 */ /* 0x0010620008000100 */
[----:B------:R-:W-:-:S02]  /*07c0*/  SEL R23, RZ, 0x1, !P1 ;  /* 0x00000001ff177807 */ /* 0x000fc40004800000 */
[----:B------:R-:W-:Y:S02]  /*07d0*/  ISETP.NE.AND P4, PT, R3, R56, PT ;  /* 0x000000380300720c */ /* 0x000fe40003f85270 */
[----:B------:R-:W-:Y:S02]  /*07e0*/  ISETP.LT.U32.AND P0, PT, R56, 0x4, !P0 ;  /* 0x000000043800780c */ /* 0x000fe40004701070 */
[----:B------:R-:W-:Y:S02]  /*07f0*/  ISETP.EQ.OR P4, PT, R21, RZ, !P4 ;  /* 0x000000ff1500720c */ /* 0x000fe40006782670 */
[----:B------:R-:W-:Y:S02]  /*0800*/  SEL R23, R23, 0x2, P5 ;  /* 0x0000000217177807 */ /* 0x000fe40002800000 */
[----:B------:R-:W-:-:S04]  /*0810*/  PLOP3.LUT P0, PT, P0, P4, PT, 0x80, 0x0 ;  /* 0x000000000000781c */ /* 0x000fc80000709070 */
[----:B------:R-:W-:Y:S01]  /*0820*/  P2R R71, PR, RZ, 0x1 ;  /* 0x00000001ff477803 */ /* 0x000fe20000000000 */
[----:B------:R0:W2:Y:S01]  /*0830*/  @!UP1 SYNCS.EXCH.64 URZ, [UR8+0x68], UR4 ;  /* 0x00006804083f95b2 */ /* 0x0000a20008000100 */
[----:B------:R-:W-:Y:S01]  /*0840*/  NOP ;  /* 0x0000000000007918 */ /* 0x000fe20000000000 */
[----:B------:R0:W3:Y:S01]  /*0850*/  @!UP2 SYNCS.EXCH.64 URZ, [UR9+0x40], UR6 ;  /* 0x00004006093fa5b2 */ /* 0x0000e20008000100 */
[----:B------:R0:W4:Y:S01]  /*0860*/  @!UP3 SYNCS.EXCH.64 URZ, [UR9+0x48], UR6 ;  /* 0x00004806093fb5b2 */ /* 0x0001220008000100 */
[----:B------:R0:W0:Y:S01]  /*0870*/  @!UP4 SYNCS.EXCH.64 URZ, [UR9+0x50], UR6 ;  /* 0x00005006093fc5b2 */ /* 0x0000220008000100 */
[----:B------:R0:W0:Y:S01]  /*0880*/  @!UP5 SYNCS.EXCH.64 URZ, [UR9+0x58], UR6 ;  /* 0x00005806093fd5b2 */ /* 0x0000220008000100 */
[----:B------:R-:W-:Y:S01]  /*0890*/  NOP ;  /* 0x0000000000007918 */ /* 0x000fe20000000000 */
[----:B------:R-:W-:Y:S05]  /*08a0*/  @!P3 BRA `(.L_x_3) ;  /* 0x000000000008b947 */ /* 0x000fea0003800000 */
[----:B01234-:R-:W-:Y:S01]  /*08b0*/  UCGABAR_ARV ;  /* 0x00000000000079c7 */ /* 0x01ffe20008000000 */
[----:B------:R-:W-:Y:S05]  /*08c0*/  BRA `(.L_x_4) ;  /* 0x0000000000047947 */ /* 0x000fea0003800000 */
.L_x_3:
[----:B01234-:R-:W-:Y:S01]  /*08d0*/  NOP ;  /* 0x0000000000007918 */ /* 0x01ffe20000000000 */
.L_x_4:
[----:B------:R-:W-:Y:S01]  /*08e0*/  ULDC.64 UR4, c[0x0][0x598] ;  /* 0x0001660000047ab9 */ /* 0x000fe20000000a00 */
[----:B------:R-:W-:Y:S01]  /*08f0*/  ULDC.64 UR48, c[0x0][0x208] ;  /* 0x0000820000307ab9 */ /* 0x000fe20000000a00 */
[----:B------:R-:W-:-:S04]  /*0900*/  ISETP.NE.U32.AND P0, PT, RZ, UR4, PT ;  /* 0x00000004ff007c0c */ /* 0x000fc8000bf05070 */
[----:B------:R-:W-:-:S13]  /*0910*/  ISETP.NE.AND.EX P0, PT, RZ, UR5, PT, P0 ;  /* 0x00000005ff007c0c */ /* 0x000fda000bf05300 */
[----:B------:R-:W-:Y:S05]  /*0920*/  @!P0 BRA `(.L_x_5) ;  /* 0x00000000001c8947 */ /* 0x000fea0003800000 */
[----:B------:R-:W0:Y:S02]  /*0930*/  LDC.64 R2, c[0x0][0x598] ;  /* 0x00016600ff027b82 */ /* 0x000e240000000a00 */
[----:B0-----:R-:W2:Y:S02]  /*0940*/  LDG.E.64 R2, desc[UR48][R2.64] ;  /* 0x0000003002027981 */ /* 0x001ea4000c1e1b00 */
[----:B--2---:R-:W-:-:S04]  /*0950*/  ISETP.NE.U32.AND P0, PT, R2, RZ, PT ;  /* 0x000000ff0200720c */ /* 0x004fc80003f05070 */
[----:B------:R-:W-:-:S13]  /*0960*/  ISETP.NE.AND.EX P0, PT, R3, RZ, PT, P0 ;  /* 0x000000ff0300720c */ /* 0x000fda0003f05300 */
[----:B------:R-:W-:Y:S05]  /*0970*/  @!P0 BRA `(.L_x_5) ;  /* 0x0000000000088947 */ /* 0x000fea0003800000 */
[----:B------:R0:W5:Y:S01]  /*0980*/  LD.E R57, desc[UR48][R2.64] ;  /* 0x0000003002397980 */ /* 0x000162000c101900 */
[----:B------:R-:W-:Y:S05]  /*0990*/  BRA `(.L_x_6) ;  /* 0x0000000000247947 */ /* 0x000fea0003800000 */
.L_x_5:
[----:B------:R-:W-:Y:S02]  /*09a0*/  ULDC.64 UR4, c[0x0][0x588] ;  /* 0x0001620000047ab9 */ /* 0x000fe40000000a00 */
[----:B------:R-:W-:-:S04]  /*09b0*/  ISETP.NE.U32.AND P0, PT, RZ, UR4, PT ;  /* 0x00000004ff007c0c */ /* 0x000fc8000bf05070 */
[----:B------:R-:W-:-:S13]  /*09c0*/  ISETP.NE.AND.EX P0, PT, RZ, UR5, PT, P0 ;  /* 0x00000005ff007c0c */ /* 0x000fda000bf05300 */
[----:B------:R-:W-:Y:S05]  /*09d0*/  @!P0 BRA `(.L_x_7) ;  /* 0x00000000000c8947 */ /* 0x000fea0003800000 */
[----:B------:R-:W0:Y:S02]  /*09e0*/  LDC.64 R2, c[0x0][0x588] ;  /* 0x00016200ff027b82 */ /* 0x000e240000000a00 */
[----:B0-----:R1:W5:Y:S01]  /*09f0*/  LDG.E R57, desc[UR48][R2.64] ;  /* 0x0000003002397981 */ /* 0x001362000c1e1900 */
[----:B------:R-:W-:Y:S05]  /*0a00*/  BRA `(.L_x_6) ;  /* 0x0000000000087947 */ /* 0x000fea0003800000 */
.L_x_7:
[----:B------:R-:W-:Y:S02]  /*0a10*/  ULDC UR4, c[0x0][0x580] ;  /* 0x0001600000047ab9 */ /* 0x000fe40000000800 */
[----:B------:R-:W-:-:S07]  /*0a20*/  IMAD.U32 R57, RZ, RZ, UR4 ;  /* 0x00000004ff397e24 */ /* 0x000fce000f8e00ff */
.L_x_6:
[----:B------:R-:W-:Y:S02]  /*0a30*/  ULDC.64 UR4, c[0x0][0x5a0] ;  /* 0x0001680000047ab9 */ /* 0x000fe40000000a00 */
[----:B------:R-:W-:-:S04]  /*0a40*/  ISETP.NE.U32.AND P0, PT, RZ, UR4, PT ;  /* 0x00000004ff007c0c */ /* 0x000fc8000bf05070 */
[----:B------:R-:W-:-:S13]  /*0a50*/  ISETP.NE.AND.EX P0, PT, RZ, UR5, PT, P0 ;  /* 0x00000005ff007c0c */ /* 0x000fda000bf05300 */
[----:B------:R-:W-:Y:S05]  /*0a60*/  @!P0 BRA `(.L_x_8) ;  /* 0x00000000001c8947 */ /* 0x000fea0003800000 */
[----:B01----:R-:W0:Y:S02]  /*0a70*/  LDC.64 R2, c[0x0][0x5a0] ;  /* 0x00016800ff027b82 */ /* 0x003e240000000a00 */
[----:B0-----:R-:W2:Y:S02]  /*0a80*/  LDG.E.64 R2, desc[UR48][R2.64] ;  /* 0x0000003002027981 */ /* 0x001ea4000c1e1b00 */
[----:B--2---:R-:W-:-:S04]  /*0a90*/  ISETP.NE.U32.AND P0, PT, R2, RZ, PT ;  /* 0x000000ff0200720c */ /* 0x004fc80003f05070 */
[----:B------:R-:W-:-:S13]  /*0aa0*/  ISETP.NE.AND.EX P0, PT, R3, RZ, PT, P0 ;  /* 0x000000ff0300720c */ /* 0x000fda0003f05300 */
[----:B------:R-:W-:Y:S05]  /*0ab0*/  @!P0 BRA `(.L_x_8) ;  /* 0x0000000000088947 */ /* 0x000fea0003800000 */
[----:B------:R0:W5:Y:S01]  /*0ac0*/  LD.E R58, desc[UR48][R2.64] ;  /* 0x00000030023a7980 */ /* 0x000162000c101900 */
[----:B------:R-:W-:Y:S05]  /*0ad0*/  BRA `(.L_x_9) ;  /* 0x0000000000247947 */ /* 0x000fea0003800000 */
.L_x_8:
[----:B------:R-:W-:Y:S02]  /*0ae0*/  ULDC.64 UR4, c[0x0][0x590] ;  /* 0x0001640000047ab9 */ /* 0x000fe40000000a00 */
[----:B------:R-:W-:-:S04]  /*0af0*/  ISETP.NE.U32.AND P0, PT, RZ, UR4, PT ;  /* 0x00000004ff007c0c */ /* 0x000fc8000bf05070 */
[----:B------:R-:W-:-:S13]  /*0b00*/  ISETP.NE.AND.EX P0, PT, RZ, UR5, PT, P0 ;  /* 0x00000005ff007c0c */ /* 0x000fda000bf05300 */
[----:B------:R-:W-:Y:S05]  /*0b10*/  @!P0 BRA `(.L_x_10) ;  /* 0x00000000000c8947 */ /* 0x000fea0003800000 */
[----:B------:R-:W2:Y:S02]  /*0b20*/  LDC.64 R58, c[0x0][0x590] ;  /* 0x00016400ff3a7b82 */ /* 0x000ea40000000a00 */
[----:B--2---:R2:W5:Y:S01]  /*0b30*/  LDG.E R58, desc[UR48][R58.64] ;  /* 0x000000303a3a7981 */ /* 0x004562000c1e1900 */
[----:B------:R-:W-:Y:S05]  /*0b40*/  BRA `(.L_x_9) ;  /* 0x0000000000087947 */ /* 0x000fea0003800000 */
.L_x_10:
[----:B------:R-:W-:Y:S02]  /*0b50*/  ULDC UR4, c[0x0][0x584] ;  /* 0x0001610000047ab9 */ /* 0x000fe40000000800 */
[----:B------:R-:W-:-:S07]  /*0b60*/  IMAD.U32 R58, RZ, RZ, UR4 ;  /* 0x00000004ff3a7e24 */ /* 0x000fce000f8e00ff */
.L_x_9:
[----:B01----:R-:W0:Y:S01]  /*0b70*/  LDC R2, c[0x0][0x65c] ;  /* 0x00019700ff027b82 */ /* 0x003e220000000800 */
[----:B------:R-:W-:Y:S01]  /*0b80*/  ULDC UR6, c[0x0][0x28c] ;  /* 0x0000a30000067ab9 */ /* 0x000fe20000000800 */
[----:B------:R-:W-:Y:S01]  /*0b90*/  ISETP.NE.AND P0, PT, R8, 0x2, PT ;  /* 0x000000020800780c */ /* 0x000fe20003f05270 */
[----:B------:R-:W-:Y:S01]  /*0ba0*/  UIADD3 UR6, UR6, 0x7f, URZ ;  /* 0x0000007f06067890 */ /* 0x000fe2000fffe03f */
[----:B------:R-:W-:Y:S01]  /*0bb0*/  IMAD.U32 R8, RZ, RZ, UR12 ;  /* 0x0000000cff087e24 */ /* 0x000fe2000f8e00ff */
[----:B------:R-:W-:Y:S01]  /*0bc0*/  UMOV UR36, URZ ;  /* 0x0000003f00247c82 */ /* 0x000fe20008000000 */
[----:B------:R-:W-:Y:S01]  /*0bd0*/  UMOV UR38, URZ ;  /* 0x0000003f00267c82 */ /* 0x000fe20008000000 */
[----:B------:R-:W-:Y:S01]  /*0be0*/  USHF.R.S32.HI UR7, URZ, 0x1f, UR6 ;  /* 0x0000001f3f077899 */ /* 0x000fe20008011406 */
[----:B------:R-:W-:-:S03]  /*0bf0*/  ULDC.64 UR8, c[0x0][0x650] ;  /* 0x0001940000087ab9 */ /* 0x000fc60000000a00 */
[----:B------:R-:W-:-:S04]  /*0c00*/  ULEA.HI UR7, UR7, UR6, URZ, 0x7 ;  /* 0x0000000607077291 */ /* 0x000fc8000f8f383f */
[----:B------:R-:W-:Y:S01]  /*0c10*/  USHF.R.S32.HI UR37, URZ, 0x7, UR7 ;  /* 0x000000073f257899 */ /* 0x000fe20008011407 */
[----:B0-----:R-:W-:-:S13]  /*0c20*/  ISETP.NE.AND P1, PT, R2, 0x1, PT ;  /* 0x000000010200780c */ /* 0x001fda0003f25270 */
[----:B------:R-:W0:Y:S01]  /*0c30*/  @P1 LDC R17, c[0x0][0x10] ;  /* 0x00000400ff111b82 */ /* 0x000e220000000800 */
[----:B------:R-:W-:Y:S02]  /*0c40*/  @P1 IMAD.MOV.U32 R7, RZ, RZ, RZ ;  /* 0x000000ffff071224 */ /* 0x000fe400078e00ff */
[----:B------:R-:W-:-:S05]  /*0c50*/  @P1 IMAD.MOV.U32 R9, RZ, RZ, RZ ;  /* 0x000000ffff091224 */ /* 0x000fca00078e00ff */
[----:B------:R-:W1:Y:S01]  /*0c60*/  @!P1 LDC R3, c[0x0][0xc] ;  /* 0x00000300ff039b82 */ /* 0x000e620000000800 */
[----:B------:R-:W-:Y:S01]  /*0c70*/  ULDC UR4, c[0x0][0xc] ;  /* 0x0000030000047ab9 */ /* 0x000fe20000000800 */
[----:B------:R-:W-:Y:S02]  /*0c80*/  ULDC UR5, c[0x0][0x10] ;  /* 0x0000040000057ab9 */ /* 0x000fe40000000800 */
[----:B------:R-:W-:-:S04]  /*0c90*/  UIMAD.WIDE.U32 UR4, UR4, UR5, URZ ;  /* 0x00000005040472a5 */ /* 0x000fc8000f8e003f */
[----:B------:R-:W3:Y:S01]  /*0ca0*/  LDC R0, c[0x0][0x14] ;  /* 0x00000500ff007b82 */ /* 0x000ee20000000800 */
[----:B0-----:R-:W-:-:S04]  /*0cb0*/  @P1 IMAD.WIDE.U32 R16, R17, UR12, R6 ;  /* 0x0000000c11101c25 */ /* 0x001fc8000f8e0006 */
[----:B------:R-:W-:Y:S02]  /*0cc0*/  @P1 IMAD.IADD R17, R17, 0x1, R9 ;  /* 0x0000000111111824 */ /* 0x000fe400078e0209 */
[----:B------:R-:W-:Y:S02]  /*0cd0*/  IMAD.MOV.U32 R9, RZ, RZ, RZ ;  /* 0x000000ffff097224 */ /* 0x000fe400078e00ff */
[----:B-1----:R-:W-:-:S04]  /*0ce0*/  @!P1 IMAD.WIDE.U32 R8, R6, R3, R8 ;  /* 0x0000000306089225 */ /* 0x002fc800078e0008 */
[----:B------:R-:W-:Y:S02]  /*0cf0*/  @!P1 IMAD.MOV.U32 R16, RZ, RZ, R8 ;  /* 0x000000ffff109224 */ /* 0x000fe400078e0008 */
[----:B---3--:R-:W-:-:S04]  /*0d00*/  IMAD.WIDE.U32 R10, R0, UR4, RZ ;  /* 0x00000004000a7c25 */ /* 0x008fc8000f8e00ff */
[----:B------:R-:W-:Y:S01]  /*0d10*/  IMAD R3, R0, UR5, RZ ;  /* 0x0000000500037c24 */ /* 0x000fe2000f8e02ff */
[----:B------:R0:W-:Y:S01]  /*0d20*/  STL.64 [R1], R10 ;  /* 0x0000000a01007387 */ /* 0x0001e20000100a00 */
[----:B------:R-:W-:Y:S02]  /*0d30*/  @!P1 IMAD.MOV.U32 R17, RZ, RZ, R9 ;  /* 0x000000ffff119224 */ /* 0x000fe400078e0009 */
[----:B------:R-:W-:Y:S01]  /*0d40*/  IMAD.IADD R0, R11, 0x1, R3 ;  /* 0x000000010b007824 */ /* 0x000fe200078e0203 */
[----:B------:R-:W-:Y:S06]  /*0d50*/  @P0 BRA `(.L_x_11) ;  /* 0x0000000000200947 */ /* 0x000fec0003800000 */
[----:B------:R-:W-:Y:S01]  /*0d60*/  UISETP.GE.U32.AND UP0, UPT, UR37, 0x3, UPT ;  /* 0x000000032500788c */ /* 0x000fe2000bf06070 */
[----:B------:R-:W-:Y:S01]  /*0d70*/  IADD3 R16, P0, R16, R10, RZ ;  /* 0x0000000a10107210 */ /* 0x000fe20007f1e0ff */
[----:B------:R-:W-:Y:S01]  /*0d80*/  UIMAD.WIDE.U32 UR4, UR37, -0x55555555, URZ ;  /* 0xaaaaaaab250478a5 */ /* 0x000fe2000f8e003f */
[----:B------:R-:W-:-:S03]  /*0d90*/  UMOV UR38, URZ ;  /* 0x0000003f00267c82 */ /* 0x000fc60008000000 */
[----:B------:R-:W-:Y:S01]  /*0da0*/  USHF.R.U32.HI UR4, URZ, 0x1, UR5 ;  /* 0x000000013f047899 */ /* 0x000fe20008011605 */
[----:B------:R-:W-:-:S03]  /*0db0*/  IMAD.X R17, R0, 0x1, R17, P0 ;  /* 0x0000000100117824 */ /* 0x000fc600000e0611 */
[----:B------:R-:W-:Y:S02]  /*0dc0*/  UIMAD UR36, UR4, -0x3, UR37 ;  /* 0xfffffffd042478a4 */ /* 0x000fe4000f8e0225 */
[----:B------:R-:W-:-:S12]  /*0dd0*/  @UP0 ULOP3.LUT UR38, UR4, 0x1, URZ, 0xc0, !UPT ;  /* 0x0000000104260892 */ /* 0x000fd8000f8ec03f */
.L_x_11:
[----:B------:R-:W-:Y:S01]  /*0de0*/  ISETP.GE.U32.AND P0, PT, R16, UR8, PT ;  /* 0x0000000810007c0c */ /* 0x000fe2000bf06070 */
[----:B------:R-:W-:Y:S01]  /*0df0*/  IMAD.MOV.U32 R22, RZ, RZ, -0x1 ;  /* 0xffffffffff167424 */ /* 0x000fe200078e00ff */
[----:B------:R-:W-:Y:S01]  /*0e00*/  PRMT R3, RZ, 0x7610, R3 ;  /* 0x00007610ff037816 */ /* 0x000fe20000000003 */
[----:B------:R-:W-:Y:S01]  /*0e10*/  IMAD.MOV.U32 R18, RZ, RZ, -0x1 ;  /* 0xffffffffff127424 */ /* 0x000fe200078e00ff */
[----:B------:R-:W-:Y:S01]  /*0e20*/  ISETP.GE.U32.AND.EX P0, PT, R17, UR9, PT, P0 ;  /* 0x0000000911007c0c */ /* 0x000fe2000bf06100 */
[----:B------:R-:W-:-:S12]  /*0e30*/  IMAD.MOV.U32 R19, RZ, RZ, -0x1 ;  /* 0xffffffffff137424 */ /* 0x000fd800078e00ff */
[----:B------:R-:W-:Y:S05]  /*0e40*/  @P0 BRA `(.L_x_12) ;  /* 0x0000000400280947 */ /* 0x000fea0003800000 */
[----:B------:R-:W1:Y:S01]  /*0e50*/  LDC.64 R18, c[0x0][0x628] ;  /* 0x00018a00ff127b82 */ /* 0x000e620000000a00 */
[----:B------:R-:W-:Y:S02]  /*0e60*/  IMAD.MOV.U32 R8, RZ, RZ, R16 ;  /* 0x000000ffff087224 */ /* 0x000fe400078e0010 */
[----:B------:R-:W-:-:S05]  /*0e70*/  IMAD.MOV.U32 R9, RZ, RZ, R17 ;  /* 0x000000ffff097224 */ /* 0x000fca00078e0011 */
[----:B------:R-:W3:Y:S08]  /*0e80*/  LDC R22, c[0x0][0x630] ;  /* 0x00018c00ff167b82 */ /* 0x000ef00000000800 */
[----:B------:R-:W4:Y:S01]  /*0e90*/  LDC.64 R26, c[0x0][0x620] ;  /* 0x00018800ff1a7b82 */ /* 0x000f220000000a00 */
[----:B-1----:R-:W-:-:S04]  /*0ea0*/  ISETP.NE.U32.AND P0, PT, R18, RZ, PT ;  /* 0x000000ff1200720c */ /* 0x002fc80003f05070 */
[----:B------:R-:W-:-:S13]  /*0eb0*/  ISETP.NE.AND.EX P0, PT, R19, RZ, PT, P0 ;  /* 0x000000ff1300720c */ /* 0x000fda0003f05300 */
[----:B---34-:R-:W-:Y:S05]  /*0ec0*/  @!P0 BRA `(.L_x_13) ;  /* 0x0000000000288947 */ /* 0x018fea0003800000 */
[----:B------:R-:W1:Y:S02]  /*0ed0*/  LDC R3, c[0x0][0x634] ;  /* 0x00018d00ff037b82 */ /* 0x000e640000000800 */
[----:B-1----:R-:W-:-:S05]  /*0ee0*/  IADD3 R3, P0, R16, R3, RZ ;  /* 0x0000000310037210 */ /* 0x002fca0007f1e0ff */
[----:B------:R-:W-:-:S04]  /*0ef0*/  IMAD.X R15, RZ, RZ, R17, P0 ;  /* 0x000000ffff0f7224 */ /* 0x000fc800000e0611 */
[----:B------:R-:W-:-:S04]  /*0f00*/  IMAD.WIDE.U32 R8, R15, R18, RZ ;  /* 0x000000120f087225 */ /* 0x000fc800078e00ff */
[----:B0-----:R-:W-:-:S04]  /*0f10*/  IMAD.WIDE.U32 R10, P0, R3, R19, R8 ;  /* 0x00000013030a7225 */ /* 0x001fc80007800008 */
[----:B------:R-:W-:-:S04]  /*0f20*/  IMAD.WIDE.U32 R8, R3, R18, RZ ;  /* 0x0000001203087225 */ /* 0x000fc800078e00ff */
[----:B------:R-:W-:Y:S01]  /*0f30*/  IMAD.X R13, RZ, RZ, RZ, P0 ;  /* 0x000000ffff0d7224 */ /* 0x000fe200000e06ff */
[----:B------:R-:W-:Y:S01]  /*0f40*/  IADD3 RZ, P0, R9, R10, RZ ;  /* 0x0000000a09ff7210 */ /* 0x000fe20007f1e0ff */
[----:B------:R-:W-:-:S04]  /*0f50*/  IMAD.MOV.U32 R12, RZ, RZ, R11 ;  /* 0x000000ffff0c7224 */ /* 0x000fc800078e000b */
[----:B------:R-:W-:-:S08]  /*0f60*/  IMAD.WIDE.U32.X R8, R15, R19, R12, P0 ;  /* 0x000000130f087225 */ /* 0x000fd000000e040c */
.L_x_13:
[----:B------:R-:W1:Y:S01]  /*0f70*/  LDC.64 R30, c[0x0][0x640] ;  /* 0x00019000ff1e7b82 */ /* 0x000e620000000a00 */
[-CC-:B------:R-:W-:Y:S02]  /*0f80*/  SHF.R.U64 R32, R8, R22.reuse, R9.reuse ;  /* 0x0000001608207219 */ /* 0x180fe40000001209 */
[----:B------:R-:W-:Y:S02]  /*0f90*/  SHF.R.U32.HI R3, RZ, R22, R9 ;  /* 0x00000016ff037219 */ /* 0x000fe40000011609 */
[----:B0-----:R-:W-:-:S03]  /*0fa0*/  IADD3 R11, P0, RZ, -R32, RZ ;  /* 0x80000020ff0b7210 */ /* 0x001fc60007f1e0ff */
[----:B------:R-:W0:Y:S02]  /*0fb0*/  LDC R12, c[0x0][0x618] ;  /* 0x00018600ff0c7b82 */ /* 0x000e240000000800 */
[----:B------:R-:W-:Y:S02]  /*0fc0*/  IMAD.X R3, RZ, RZ, ~R3, P0 ;  /* 0x000000ffff037224 */ /* 0x000fe400000e0e03 */
[----:B------:R-:W-:-:S04]  /*0fd0*/  IMAD.WIDE.U32 R8, R11, R26, R16 ;  /* 0x0000001a0b087225 */ /* 0x000fc800078e0010 */
[----:B------:R-:W3:Y:S01]  /*0fe0*/  LDC R22, c[0x0][0x608] ;  /* 0x00018200ff167b82 */ /* 0x000ee20000000800 */
[----:B------:R-:W-:-:S04]  /*0ff0*/  IMAD R10, R3, R26, RZ ;  /* 0x0000001a030a7224 */ /* 0x000fc800078e02ff */
[----:B------:R-:W-:Y:S02]  /*1000*/  IMAD R3, R11, R27, R10 ;  /* 0x0000001b0b037224 */ /* 0x000fe400078e020a */
[----:B------:R-:W-:Y:S01]  /*1010*/  IMAD.MOV.U32 R10, RZ, RZ, -0x1 ;  /* 0xffffffffff0a7424 */ /* 0x000fe200078e00ff */
[----:B------:R-:W4:Y:S01]  /*1020*/  LDC R29, c[0x0][0x658] ;  /* 0x00019600ff1d7b82 */ /* 0x000f220000000800 */
[----:B------:R-:W-:Y:S01]  /*1030*/  IMAD.IADD R3, R9, 0x1, R3 ;  /* 0x0000000109037824 */ /* 0x000fe200078e0203 */
[----:B-1----:R-:W-:-:S04]  /*1040*/  ISETP.NE.U32.AND P0, PT, R30, RZ, PT ;  /* 0x000000ff1e00720c */ /* 0x002fc80003f05070 */
[----:B------:R-:W-:Y:S02]  /*1050*/  ISETP.NE.AND.EX P0, PT, R31, RZ, PT, P0 ;  /* 0x000000ff1f00720c */ /* 0x000fe40003f05300 */
[----:B------:R-:W1:Y:S01]  /*1060*/  LDC R26, c[0x0][0x600] ;  /* 0x00018000ff1a7b82 */ /* 0x000e620000000800 */
[-CC-:B0-----:R-:W-:Y:S02]  /*1070*/  SHF.R.U64 R18, R8, R12.reuse, R3.reuse ;  /* 0x0000000c08127219 */ /* 0x181fe40000001203 */
[----:B------:R-:W-:-:S05]  /*1080*/  SHF.R.U32.HI R3, RZ, R12, R3 ;  /* 0x0000000cff037219 */ /* 0x000fca0000011603 */
[----:B------:R-:W0:Y:S01]  /*1090*/  LDC R27, c[0x0][0x648] ;  /* 0x00019200ff1b7b82 */ /* 0x000e220000000800 */
[-CC-:B---3--:R-:W-:Y:S02]  /*10a0*/  SHF.R.U64 R34, R18, R22.reuse, R3.reuse ;  /* 0x0000001612227219 */ /* 0x188fe40000001203 */
[----:B------:R-:W-:Y:S01]  /*10b0*/  SHF.R.U32.HI R8, RZ, R22, R3 ;  /* 0x00000016ff087219 */ /* 0x000fe20000011603 */
[----:B------:R-:W-:-:S04]  /*10c0*/  IMAD.MOV.U32 R22, RZ, RZ, 0x1 ;  /* 0x00000001ff167424 */ /* 0x000fc800078e00ff */
[----:B------:R-:W3:Y:S01]  /*10d0*/  LDC R33, c[0x0][0x638] ;  /* 0x00018e00ff217b82 */ /* 0x000ee20000000800 */
[-CC-:B----4-:R-:W-:Y:S02]  /*10e0*/  SHF.R.U64 R36, R34, R29.reuse, R8.reuse ;  /* 0x0000001d22247219 */ /* 0x190fe40000001208 */
[-C--:B------:R-:W-:Y:S02]  /*10f0*/  SHF.L.U32 R3, R10, R29.reuse, RZ ;  /* 0x0000001d0a037219 */ /* 0x080fe400000006ff */
[----:B------:R-:W-:Y:S01]  /*1100*/  SHF.R.U32.HI R9, RZ, R29, R8 ;  /* 0x0000001dff097219 */ /* 0x000fe20000011608 */
[----:B------:R-:W-:Y:S01]  /*1110*/  IMAD.MOV.U32 R8, RZ, RZ, R36 ;  /* 0x000000ffff087224 */ /* 0x000fe200078e0024 */
[----:B------:R-:W-:Y:S01]  /*1120*/  LOP3.LUT R15, RZ, R3, RZ, 0x33, !PT ;  /* 0x00000003ff0f7212 */ /* 0x000fe200078e33ff */
[----:B------:R-:W4:Y:S01]  /*1130*/  LDC R28, c[0x0][0x610] ;  /* 0x00018400ff1c7b82 */ /* 0x000f220000000800 */
[----:B------:R-:W-:Y:S05]  /*1140*/  @!P0 BRA `(.L_x_14) ;  /* 0x0000000000288947 */ /* 0x000fea0003800000 */
[----:B------:R-:W2:Y:S02]  /*1150*/  LDC R3, c[0x0][0x64c] ;  /* 0x00019300ff037b82 */ /* 0x000ea40000000800 */
[----:B--2---:R-:W-:-:S05]  /*1160*/  IADD3 R3, P0, R36, R3, RZ ;  /* 0x0000000324037210 */ /* 0x004fca0007f1e0ff */
[----:B------:R-:W-:-:S04]  /*1170*/  IMAD.X R19, RZ, RZ, R9, P0 ;  /* 0x000000ffff137224 */ /* 0x000fc800000e0609 */
[----:B------:R-:W-:-:S04]  /*1180*/  IMAD.WIDE.U32 R8, R19, R30, RZ ;  /* 0x0000001e13087225 */ /* 0x000fc800078e00ff */
[----:B------:R-:W-:-:S04]  /*1190*/  IMAD.WIDE.U32 R10, P0, R3, R31, R8 ;  /* 0x0000001f030a7225 */ /* 0x000fc80007800008 */
[----:B------:R-:W-:-:S04]  /*11a0*/  IMAD.WIDE.U32 R8, R3, R30, RZ ;  /* 0x0000001e03087225 */ /* 0x000fc800078e00ff */
[----:B------:R-:W-:Y:S01]  /*11b0*/  IMAD.X R13, RZ, RZ, RZ, P0 ;  /* 0x000000ffff0d7224 */ /* 0x000fe200000e06ff */
[----:B------:R-:W-:Y:S01]  /*11c0*/  IADD3 RZ, P0, R9, R10, RZ ;  /* 0x0000000a09ff7210 */ /* 0x000fe20007f1e0ff */
[----:B------:R-:W-:-:S04]  /*11d0*/  IMAD.MOV.U32 R12, RZ, RZ, R11 ;  /* 0x000000ffff0c7224 */ /* 0x000fc800078e000b */
[----:B------:R-:W-:-:S08]  /*11e0*/  IMAD.WIDE.U32.X R8, R19, R31, R12, P0 ;  /* 0x0000001f13087225 */ /* 0x000fd000000e040c */
.L_x_14:
[----:B0-----:R-:W-:Y:S01]  /*11f0*/  SHF.R.U64 R7, R8, R27, R9 ;  /* 0x0000001b08077219 */ /* 0x001fe20000001209 */
[----:B-1----:R-:W-:Y:S01]  /*1200*/  VIADD R9, R26, 0xffffffff ;  /* 0xffffffff1a097836 */ /* 0x002fe20000000000 */
[----:B------:R-:W-:Y:S01]  /*1210*/  SHF.L.U32 R3, R22, R29, RZ ;  /* 0x0000001d16037219 */ /* 0x000fe200000006ff */
[----:B------:R-:W-:Y:S01]  /*1220*/  @P1 IMAD R21, R25, R24, R6 ;  /* 0x0000001819151224 */ /* 0x000fe200078e0206 */
[----:B------:R-:W-:Y:S01]  /*1230*/  LOP3.LUT R8, R34, R15, RZ, 0xc0, !PT ;  /* 0x0000000f22087212 */ /* 0x000fe200078ec0ff */
[----:B------:R-:W-:Y:S02]  /*1240*/  IMAD.MOV R10, RZ, RZ, -R7 ;  /* 0x000000ffff0a7224 */ /* 0x000fe400078e0a07 */
[----:B------:R-:W-:Y:S02]  /*1250*/  IMAD.MOV.U32 R6, RZ, RZ, 0x1 ;  /* 0x00000001ff067424 */ /* 0x000fe400078e00ff */
[----:B------:R-:W-:Y:S01]  /*1260*/  IMAD R8, R3, R7, R8 ;  /* 0x0000000703087224 */ /* 0x000fe200078e0208 */
[----:B------:R-:W-:Y:S01]  /*1270*/  LOP3.LUT R7, R18, R9, RZ, 0xc0, !PT ;  /* 0x0000000912077212 */ /* 0x000fe200078ec0ff */
[----:B---3--:R-:W-:-:S02]  /*1280*/  IMAD R3, R10, R33, R36 ;  /* 0x000000210a037224 */ /* 0x008fc400078e0224 */
[----:B----4-:R-:W-:Y:S02]  /*1290*/  IMAD R22, R8, R28, R21 ;  /* 0x0000001c08167224 */ /* 0x010fe400078e0215 */
[----:B------:R-:W-:Y:S01]  /*12a0*/  IMAD R7, R3, R26, R7 ;  /* 0x0000001a03077224 */ /* 0x000fe200078e0207 */
[----:B------:R-:W-:Y:S01]  /*12b0*/  PRMT R3, R6, 0x7610, R3 ;  /* 0x0000761006037816 */ /* 0x000fe20000000003 */
[----:B------:R-:W-:-:S03]  /*12c0*/  IMAD.MOV.U32 R19, RZ, RZ, R32 ;  /* 0x000000ffff137224 */ /* 0x000fc600078e0020 */
[----:B------:R-:W-:Y:S02]  /*12d0*/  SEL R18, R7, R22, !P1 ;  /* 0x0000001607127207 */ /* 0x000fe40004800000 */
[----:B------:R-:W-:-:S07]  /*12e0*/  SEL R22, R22, R7, !P1 ;  /* 0x0000000716167207 */ /* 0x000fce0004800000 */
.L_x_12:
[----:B------:R-:W-:Y:S05]  /*12f0*/  @!P3 BRA `(.L_x_15) ;  /* 0x00000000000cb947 */ /* 0x000fea0003800000 */
[----:B------:R-:W-:Y:S01]  /*1300*/  UCGABAR_WAIT ;  /* 0x0000000000007dc7 */ /* 0x000fe20008000000 */
[----:B------:R-:W-:Y:S01]  /*1310*/  CCTL.IVALL ;  /* 0x00000000ff00798f */ /* 0x000fe20002000000 */
[----:B------:R-:W-:Y:S05]  /*1320*/  BRA `(.L_x_16) ;  /* 0x0000000000047947 */ /* 0x000fea0003800000 */
.L_x_15:
[----:B------:R-:W-:Y:S06]  /*1330*/  BAR.SYNC.DEFER_BLOCKING 0x0 ;  /* 0x0000000000007b1d */ /* 0x000fec0000010000 */
.L_x_16:
[----:B------:R-:W-:Y:S05]  /*1340*/  @!P2 BRA `(.L_x_17) ;  /* 0x000000400098a947 */ /* 0x000fea0003800000 */
[----:B------:R-:W-:-:S13]  /*1350*/  ISETP.GT.U32.AND P0, PT, R35, 0x1, PT ;  /* 0x000000012300780c */ /* 0x000fda0003f04070 */
[----:B------:R-:W-:Y:S05]  /*1360*/  @P0 EXIT ;  /* 0x000000000000094d */ /* 0x000fea0003800000 */
.L_x_18:
[----:B------:R-:W-:-:S08]  /*1370*/  NOP ;  /* 0x0000000000007918 */ /* 0x000fd00000000000 */
[----:B------:R-:W1:Y:S02]  /*1380*/  USETMAXREG.TRY_ALLOC.CTAPOOL UP0, 0xe8 ;  /* 0x000000e8000079c8 */ /* 0x000e640008000600 */
[----:B-1----:R-:W-:-:S13]  /*1390*/  PLOP3.LUT P0, PT, PT, PT, UP0, 0x80, 0x0 ;  /* 0x000000000000781c */ /* 0x002fda0003f0f008 */
[----:B------:R-:W-:Y:S05]  /*13a0*/  @!P0 BRA `(.L_x_18) ;  /* 0xfffffffc00f08947 */ /* 0x000fea000383ffff */
[----:B------:R-:W-:-:S13]  /*13b0*/  LOP3.LUT P0, RZ, R3, 0xff, RZ, 0xc0, !PT ;  /* 0x000000ff03ff7812 */ /* 0x000fda000780c0ff */
[----:B------:R-:W-:Y:S05]  /*13c0*/  @!P0 EXIT ;  /* 0x000000000000894d */ /* 0x000fea0003800000 */
[----:B------:R-:W3:Y:S01]  /*13d0*/  LDL.64 R12, [R1] ;  /* 0x00000000010c7983 */ /* 0x000ee20000100a00 */
[----:B------:R-:W1:Y:S01]  /*13e0*/  S2UR UR4, SR_CgaCtaId ;  /* 0x00000000000479c3 */ /* 0x000e620000008800 */
[CC--:B------:R-:W-:Y:S01]  /*13f0*/  LEA.HI R3, R20.reuse, R5.reuse, RZ, 0x2 ;  /* 0x0000000514037211 */ /* 0x0c0fe200078f10ff */
[----:B------:R-:W-:Y:S01]  /*1400*/  UMOV UR40, 0x400 ;  /* 0x0000040000287882 */ /* 0x000fe20000000000 */
[----:B------:R-:W-:Y:S01]  /*1410*/  UISETP.LT.AND UP0, UPT, UR37, 0x1, UPT ;  /* 0x000000012500788c */ /* 0x000fe2000bf01270 */
[----:B------:R-:W-:Y:S01]  /*1420*/  LEA.HI R20, R20, R5, RZ, 0x5 ;  /* 0x0000000514147211 */ /* 0x000fe200078f28ff */
[----:B------:R-:W-:Y:S01]  /*1430*/  UIADD3 UR5, UR43, -0x1, URZ ;  /* 0xffffffff2b057890 */ /* 0x000fe2000fffe03f */
[----:B------:R-:W-:Y:S01]  /*1440*/  LOP3.LUT R4, R3, 0xfffffffc, RZ, 0xc0, !PT ;  /* 0xfffffffc03047812 */ /* 0x000fe200078ec0ff */
[----:B------:R-:W-:Y:S01]  /*1450*/  USEL UR42, UR37, 0x1, UP0 ;  /* 0x00000001252a7887 */ /* 0x000fe20008000000 */
[----:B------:R-:W4:Y:S01]  /*1460*/  LDC R65, c[0x0][0x658] ;  /* 0x00019600ff417b82 */ /* 0x000f220000000800 */
[--C-:B------:R-:W-:Y:S01]  /*1470*/  SHF.R.S32.HI R60, RZ, 0x2, R3.reuse ;  /* 0x00000002ff3c7819 */ /* 0x100fe20000011403 */
[----:B------:R-:W-:Y:S01]  /*1480*/  UISETP.NE.AND UP0, UPT, UR5, URZ, UPT ;  /* 0x0000003f0500728c */ /* 0x000fe2000bf05270 */
[----:B------:R-:W-:Y:S01]  /*1490*/  SHF.R.S32.HI R3, RZ, 0x1f, R3 ;  /* 0x0000001fff037819 */ /* 0x000fe20000011403 */
[----:B------:R-:W-:Y:S01]  /*14a0*/  IMAD.IADD R4, R5, 0x1, -R4 ;  /* 0x0000000105047824 */ /* 0x000fe200078e0a04 */
[----:B------:R-:W-:Y:S01]  /*14b0*/  ULDC UR8, c[0x0][0x284] ;  /* 0x0000a10000087ab9 */ /* 0x000fe20000000800 */
[----:B------:R-:W-:Y:S01]  /*14c0*/  IMAD.MOV.U32 R8, RZ, RZ, -0x1 ;  /* 0xffffffffff087424 */ /* 0x000fe200078e00ff */
[----:B------:R-:W-:Y:S01]  /*14d0*/  LEA.HI R3, R3, R60, RZ, 0x3 ;  /* 0x0000003c03037211 */ /* 0x000fe200078f18ff */
[----:B------:R-:W2:Y:S01]  /*14e0*/  LDC.64 R6, c[0x0][0x5c8] ;  /* 0x00017200ff067b82 */ /* 0x000ea20000000a00 */
[----:B------:R-:W-:Y:S01]  /*14f0*/  USEL UR7, URZ, 0x1, UP0 ;  /* 0x000000013f077887 */ /* 0x000fe20008000000 */
[----:B0-----:R-:W-:Y:S01]  /*1500*/  IMAD.MOV.U32 R10, RZ, RZ, 0x1 ;  /* 0x00000001ff0a7424 */ /* 0x001fe200078e00ff */
[----:B------:R-:W-:Y:S01]  /*1510*/  LOP3.LUT R3, R3, 0xfffffff8, RZ, 0xc0, !PT ;  /* 0xfffffff803037812 */ /* 0x000fe200078ec0ff */
[----:B------:R-:W-:Y:S01]  /*1520*/  IMAD.SHL.U32 R62, R4, 0x2, RZ ;  /* 0x00000002043e7824 */ /* 0x000fe200078e00ff */
[----:B------:R-:W-:Y:S01]  /*1530*/  LOP3.LUT R74, R23, 0x1, RZ, 0xfc, !PT ;  /* 0x00000001174a7812 */ /* 0x000fe200078efcff */
[----:B------:R-:W-:Y:S01]  /*1540*/  USHF.L.U32 UR39, UR37, 0x1, URZ ;  /* 0x0000000125277899 */ /* 0x000fe2000800063f */
[----:B------:R-:W-:Y:S01]  /*1550*/  IMAD.U32 R75, RZ, RZ, UR7 ;  /* 0x00000007ff4b7e24 */ /* 0x000fe2000f8e00ff */
[----:B------:R-:W0:Y:S01]  /*1560*/  LDC R67, c[0x0][0x288] ;  /* 0x0000a200ff437b82 */ /* 0x000e220000000800 */
[----:B-1----:R-:W-:Y:S01]  /*1570*/  ULEA UR40, UR4, UR40, 0x18 ;  /* 0x0000002804287291 */ /* 0x002fe2000f8ec03f */
[----:B------:R-:W-:Y:S01]  /*1580*/  IMAD.IADD R60, R60, 0x1, -R3 ;  /* 0x000000013c3c7824 */ /* 0x000fe200078e0a03 */
[----:B------:R-:W-:Y:S01]  /*1590*/  USHF.L.U32 UR4, UR5, 0x3, URZ ;  /* 0x0000000305047899 */ /* 0x000fe2000800063f */
[----:B------:R-:W-:Y:S01]  /*15a0*/  SHF.R.S32.HI R3, RZ, 0x5, R20 ;  /* 0x00000005ff037819 */ /* 0x000fe20000011414 */
[----:B------:R-:W-:Y:S01]  /*15b0*/  UIADD3 UR5, UR40, 0x100, URZ ;  /* 0x0000010028057890 */ /* 0x000fe2000fffe03f */
[----:B------:R-:W-:Y:S01]  /*15c0*/  SHF.R.S32.HI R63, RZ, 0x1f, R62 ;  /* 0x0000001fff3f7819 */ /* 0x000fe2000001143e */
[----:B------:R-:W-:Y:S01]  /*15d0*/  UIADD3 UR6, UR40, 0x18100, URZ ;  /* 0x0001810028067890 */ /* 0x000fe2000fffe03f */
[----:B------:R-:W1:Y:S01]  /*15e0*/  LDC R68, c[0x0][0x600] ;  /* 0x00018000ff447b82 */ /* 0x000e620000000800 */
[--C-:B------:R-:W-:Y:S01]  /*15f0*/  SHF.R.S32.HI R61, RZ, 0x1f, R60.reuse ;  /* 0x0000001fff3d7819 */ /* 0x100fe2000001143c */
[----:B------:R-:W-:Y:S01]  /*1600*/  USHF.R.U32.HI UR5, URZ, 0x4, UR5 ;  /* 0x000000043f057899 */ /* 0x000fe20008011605 */
[C-C-:B------:R-:W-:Y:S01]  /*1610*/  IMAD R70, R3.reuse, -0x10, -R60.reuse ;  /* 0xfffffff003467824 */ /* 0x140fe200078e0a3c */
[----:B------:R-:W-:Y:S01]  /*1620*/  USHF.R.U32.HI UR6, URZ, 0x4, UR6 ;  /* 0x000000043f067899 */ /* 0x000fe20008011606 */
[-C--:B----4-:R-:W-:Y:S01]  /*1630*/  SHF.L.U32 R8, R8, R65.reuse, RZ ;  /* 0x0000004108087219 */ /* 0x090fe200000006ff */
[----:B------:R-:W-:Y:S01]  /*1640*/  UIADD3 UR41, UR40, 0x40, URZ ;  /* 0x0000004028297890 */ /* 0x000fe2000fffe03f */
[----:B------:R-:W-:Y:S01]  /*1650*/  IMAD.WIDE R60, R3, 0x10, R60 ;  /* 0x00000010033c7825 */ /* 0x000fe200078e023c */
[----:B------:R-:W-:Y:S01]  /*1660*/  ULOP3.LUT UR4, UR4, 0x8, URZ, 0xc0, !UPT ;  /* 0x0000000804047892 */ /* 0x000fe2000f8ec03f */
[----:B------:R-:W-:Y:S01]  /*1670*/  SHF.L.U32 R65, R10, R65, RZ ;  /* 0x000000410a417219 */ /* 0x000fe200000006ff */
[----:B------:R-:W-:Y:S01]  /*1680*/  ULOP3.LUT UR5, UR5, 0x3fff, URZ, 0xc0, !UPT ;  /* 0x00003fff05057892 */ /* 0x000fe2000f8ec03f */
[C---:B--2---:R-:W-:Y:S01]  /*1690*/  SHF.L.U64.HI R64, R6.reuse, 0x3, R7 ;  /* 0x0000000306407819 */ /* 0x044fe20000010207 */
[----:B------:R-:W-:Y:S01]  /*16a0*/  ULOP3.LUT UR6, UR6, 0x3fff, URZ, 0xc0, !UPT ;  /* 0x00003fff06067892 */ /* 0x000fe2000f8ec03f */
[----:B------:R-:W-:Y:S01]  /*16b0*/  IMAD.SHL.U32 R59, R6, 0x8, RZ ;  /* 0x00000008063b7824 */ /* 0x000fe200078e00ff */
[----:B------:R-:W-:Y:S01]  /*16c0*/  LOP3.LUT R69, RZ, R8, RZ, 0x33, !PT ;  /* 0x00000008ff457212 */ /* 0x000fe200078e33ff */
[----:B------:R-:W-:Y:S01]  /*16d0*/  VIADD R70, R70, UR8 ;  /* 0x0000000846467c36 */ /* 0x000fe20008000000 */
[----:B------:R-:W-:Y:S01]  /*16e0*/  UIADD3 UR42, -UR42, UR37, URZ ;  /* 0x000000252a2a7290 */ /* 0x000fe2000fffe13f */
[----:B0-----:R-:W-:Y:S01]  /*16f0*/  IMAD R67, R4, -0x2, R67 ;  /* 0xfffffffe04437824 */ /* 0x001fe200078e0243 */
[----:B------:R-:W-:-:S02]  /*1700*/  ULEA UR43, UR43, UR41, 0x3 ;  /* 0x000000292b2b7291 */ /* 0x000fc4000f8e183f */
[----:B------:R-:W-:Y:S02]  /*1710*/  ULOP3.LUT UR44, UR4, 0x8, URZ, 0x3c, !UPT ;  /* 0x00000008042c7892 */ /* 0x000fe4000f8e3c3f */
[----:B------:R-:W-:Y:S01]  /*1720*/  ULOP3.LUT UR45, UR4, 0x18, URZ, 0x3c, !UPT ;  /* 0x00000018042d7892 */ /* 0x000fe2000f8e3c3f */
[----:B-1----:R-:W-:Y:S01]  /*1730*/  VIADD R68, R68, 0xffffffff ;  /* 0xffffffff44447836 */ /* 0x002fe20000000000 */
[----:B------:R-:W-:Y:S02]  /*1740*/  ULOP3.LUT UR46, UR5, 0x10000, URZ, 0xfc, !UPT ;  /* 0x00010000052e7892 */ /* 0x000fe4000f8efc3f */
[----:B------:R-:W-:Y:S01]  /*1750*/  ULOP3.LUT UR47, UR6, 0x10000, URZ, 0xfc, !UPT ;  /* 0x00010000062f7892 */ /* 0x000fe2000f8efc3f */
[----:B---3--:R-:W-:-:S11]  /*1760*/  SHF.L.U64.HI R66, R12, 0x1, R0 ;  /* 0x000000010c427819 */ /* 0x008fd60000010200 */
.L_x_102:
[----:B------:R-:W-:-:S04]  /*1770*/  SHF.L.U32 R0, R75, 0x1f, RZ ;  /* 0x0000001f4b007819 */ /* 0x000fc800000006ff */
[----:B------:R-:W0:Y:S02]  /*1780*/  SYNCS.PHASECHK.TRANS64.TRYWAIT P0, [UR43+-0x8], R0 ;  /* 0xfffff800ff0075a7 */ /* 0x000e24000800016b */
[----:B01--4-:R-:W-:Y:S05]  /*1790*/  @!P0 BRA `(.L_x_19) ;  /* 0x0000004c00ec8947 */ /* 0x013fea0003800000 */
.L_x_123:
[----:B------:R-:W-:Y:S02]  /*17a0*/  ULDC UR4, c[0x0][0x28c] ;  /* 0x0000a30000047ab9 */ /* 0x000fe40000000800 */
[----:B------:R-:W-:-:S13]  /*17b0*/  ISETP.LT.AND P0, PT, RZ, UR4, PT ;  /* 0x00000004ff007c0c */ /* 0x000fda000bf01270 */
[----:B------:R-:W-:Y:S05]  /*17c0*/  @P0 BRA `(.L_x_20) ;  /* 0x0000000000400947 */ /* 0x000fea0003800000 */
[----:B0-----:R-:W-:Y:S01]  /*17d0*/  MOV R0, 0x0 ;  /* 0x0000000000007802 */ /* 0x001fe20000000f00 */
[----:B------:R-:W-:Y:S01]  /*17e0*/  ULDC.64 UR4, c[0x4][0x68] ;  /* 0x01001a0000047ab9 */ /* 0x000fe20000000a00 */
[----:B------:R-:W-:Y:S01]  /*17f0*/  ULDC.64 UR6, c[0x4][0x8] ;  /* 0x0100020000067ab9 */ /* 0x000fe20000000a00 */
[----:B------:R-:W-:Y:S01]  /*1800*/  IMAD.U32 R4, RZ, RZ, UR4 ;  /* 0x00000004ff047e24 */ /* 0x000fe2000f8e00ff */
[----:B------:R0:W1:Y:S01]  /*1810*/  LDC.64 R14, c[0x4][R0] ;  /* 0x01000000000e7b82 */ /* 0x0000620000000a00 */
[----:B------:R-:W-:Y:S01]  /*1820*/  IMAD.U32 R5, RZ, RZ, UR5 ;  /* 0x00000005ff057e24 */ /* 0x000fe2000f8e00ff */
[----:B------:R-:W-:Y:S01]  /*1830*/  ULDC.64 UR4, c[0x4][0x70] ;  /* 0x01001c0000047ab9 */ /* 0x000fe20000000a00 */
[----:B------:R-:W-:Y:S02]  /*1840*/  IMAD.U32 R10, RZ, RZ, UR6 ;  /* 0x00000006ff0a7e24 */ /* 0x000fe4000f8e00ff */
[----:B------:R-:W-:Y:S02]  /*1850*/  IMAD.U32 R6, RZ, RZ, UR4 ;  /* 0x00000004ff067e24 */ /* 0x000fe4000f8e00ff */
[----:B------:R-:W-:-:S02]  /*1860*/  IMAD.U32 R7, RZ, RZ, UR5 ;  /* 0x00000005ff077e24 */ /* 0x000fc4000f8e00ff */
[----:B------:R-:W-:Y:S02]  /*1870*/  IMAD.U32 R11, RZ, RZ, UR7 ;  /* 0x00000007ff0b7e24 */ /* 0x000fe4000f8e00ff */
[----:B------:R-:W-:Y:S02]  /*1880*/  IMAD.MOV.U32 R8, RZ, RZ, 0x1e1 ;  /* 0x000001e1ff087424 */ /* 0x000fe400078e00ff */
[----:B------:R-:W-:Y:S02]  /*1890*/  IMAD.MOV.U32 R12, RZ, RZ, 0x1 ;  /* 0x00000001ff0c7424 */ /* 0x000fe400078e00ff */
[----:B0-----:R-:W-:-:S07]  /*18a0*/  IMAD.MOV.U32 R13, RZ, RZ, RZ ;  /* 0x000000ffff0d7224 */ /* 0x001fce00078e00ff */
[----:B------:R-:W-:-:S07]  /*18b0*/  LEPC R20, `(.L_x_20) ;  /* 0x000000001014794e */ /* 0x000fce0000000000 */
[----:B-1---5:R-:W-:Y:S05]  /*18c0*/  CALL.ABS.NOINC R14 ;  /* 0x000000000e007343 */ /* 0x022fea0003c00000 */
.L_x_20:
[----:B------:R-:W-:-:S13]  /*18d0*/  ISETP.NE.AND P0, PT, R74, 0x3, PT ;  /* 0x000000034a00780c */ /* 0x000fda0003f05270 */
[----:B------:R-:W-:Y:S05]  /*18e0*/  @!P0 BRA `(.L_x_21) ;  /* 0x0000000000048947 */ /* 0x000fea0003800000 */
[----:B------:R-:W-:Y:S01]  /*18f0*/  BPT.TRAP 0x1 ;  /* 0x000000040000795c */ /* 0x000fe20000300000 */
.L_x_21:
[----:B0-----:R-:W-:Y:S02]  /*1900*/  IMAD.U32 R3, RZ, RZ, UR36 ;  /* 0x00000024ff037e24 */ /* 0x001fe4000f8e00ff */
[----:B------:R-:W-:-:S03]  /*1910*/  IMAD.U32 R0, RZ, RZ, UR38 ;  /* 0x00000026ff007e24 */ /* 0x000fc6000f8e00ff */
[----:B------:R-:W-:Y:S02]  /*1920*/  LEA R3, R3, UR40, 0x3 ;  /* 0x0000002803037c11 */ /* 0x000fe4000f8e18ff */
[----:B------:R-:W-:-:S04]  /*1930*/  SHF.L.U32 R0, R0, 0x1f, RZ ;  /* 0x0000001f00007819 */ /* 0x000fc800000006ff */
[----:B------:R0:W1:Y:S01]  /*1940*/  SYNCS.PHASECHK.TRANS64.TRYWAIT P1, [R3+URZ], R0 ;  /* 0x00000000030075a7 */ /* 0x000062000802017f */
[----:B------:R-:W-:Y:S05]  /*1950*/  @!P0 BRA `(.L_x_22) ;  /* 0x0000000000048947 */ /* 0x000fea0003800000 */
[----:B------:R-:W-:Y:S01]  /*1960*/  BPT.TRAP 0x1 ;  /* 0x000000040000795c */ /* 0x000fe20000300000 */
.L_x_22:
[----:B-1----:R-:W-:Y:S05]  /*1970*/  @P1 BRA `(.L_x_23) ;  /* 0x0000000000081947 */ /* 0x002fea0003800000 */
[----:B------:R-:W1:Y:S02]  /*1980*/  SYNCS.PHASECHK.TRANS64.TRYWAIT P1, [R3+URZ], R0 ;  /* 0x00000000030075a7 */ /* 0x000e64000802017f */
[----:B-1----:R-:W-:Y:S05]  /*1990*/  @!P1 BRA `(.L_x_24) ;  /* 0x0000004c00849947 */ /* 0x002fea0003800000 */
.L_x_23:
[----:B------:R-:W-:Y:S05]  /*19a0*/  WARPSYNC.ALL ;  /* 0x0000000000007948 */ /* 0x000fea0003800000 */
[----:B------:R-:W-:Y:S01]  /*19b0*/  ULEA UR9, UR36, UR46, 0xb ;  /* 0x0000002e24097291 */ /* 0x000fe2000f8e583f */
[----:B------:R-:W-:Y:S01]  /*19c0*/  WARPGROUP.ARRIVE ;  /* 0x00000000000079c5 */ /* 0x000fe20000000000 */
[----:B------:R-:W-:Y:S01]  /*19d0*/  ULEA UR8, UR36, UR47, 0xb ;  /* 0x0000002f24087291 */ /* 0x000fe2000f8e583f */
[----:B01----:R-:W-:Y:S01]  /*19e0*/  IMAD.U32 R0, RZ, RZ, UR42 ;  /* 0x0000002aff007e24 */ /* 0x003fe2000f8e00ff */
[----:B------:R-:W-:Y:S01]  /*19f0*/  UMOV UR5, 0x40000040 ;  /* 0x4000004000057882 */ /* 0x000fe20000000000 */
[----:B------:R-:W-:-:S02]  /*1a00*/  UMOV UR7, 0x40000040 ;  /* 0x4000004000077882 */ /* 0x000fc40000000000 */
[----:B------:R-:W-:Y:S01]  /*1a10*/  UMOV UR4, UR9 ;  /* 0x0000000900047c82 */ /* 0x000fe20008000000 */
[----:B------:R-:W-:Y:S01]  /*1a20*/  ISETP.GE.AND P1, PT, R0, 0x1, PT ;  /* 0x000000010000780c */ /* 0x000fe20003f26270 */
[----:B------:R-:W-:Y:S02]  /*1a30*/  UMOV UR6, UR8 ;  /* 0x0000000800067c82 */ /* 0x000fe40008000000 */
[----:B------:R-:W-:Y:S01]  /*1a40*/  HGMMA.64x64x8.F32.TF32 R24, gdesc[UR4], RZ, !UPT, gsb0 ;  /* 0x04e00000041879f0 */ /* 0x000fe2000c0028ff */
[----:B------:R-:W-:Y:S02]  /*1a50*/  UIADD3 UR4, UR9, 0x2, URZ ;  /* 0x0000000209047890 */ /* 0x000fe4000fffe03f */
[----:B------:R-:W-:Y:S01]  /*1a60*/  UIADD3 UR6, UR8, 0x2, URZ ;  /* 0x0000000208067890 */ /* 0x000fe2000fffe03f */
[----:B------:R-:W-:Y:S01]  /*1a70*/  UMOV UR5, 0x40000040 ;  /* 0x4000004000057882 */ /* 0x000fe20000000000 */
[----:B------:R-:W-:Y:S01]  /*1a80*/  UMOV UR7, 0x40000040 ;  /* 0x4000004000077882 */ /* 0x000fe20000000000 */
[----:B------:R-:W-:-:S02]  /*1a90*/  WARPGROUP.DEPBAR.LE gsb0, 0x0 ;  /* 0x00008000000079c5 */ /* 0x000fc40000010000 */
[----:B------:R-:W-:-:S06]  /*1aa0*/  WARPGROUP.ARRIVE ;  /* 0x00000000000079c5 */ /* 0x000fcc0000000000 */
[----:B------:R-:W-:Y:S01]  /*1ab0*/  HGMMA.64x64x8.F32.TF32 R24, gdesc[UR4], R24, gsb0 ;  /* 0x04e00000041879f0 */ /* 0x000fe20008002818 */
[----:B------:R-:W-:Y:S02]  /*1ac0*/  UIADD3 UR4, UR9, 0x4, URZ ;  /* 0x0000000409047890 */ /* 0x000fe4000fffe03f */
[----:B------:R-:W-:Y:S01]  /*1ad0*/  UIADD3 UR6, UR8, 0x4, URZ ;  /* 0x0000000408067890 */ /* 0x000fe2000fffe03f */
[----:B------:R-:W-:Y:S01]  /*1ae0*/  UMOV UR5, 0x40000040 ;  /* 0x4000004000057882 */ /* 0x000fe20000000000 */
[----:B------:R-:W-:Y:S01]  /*1af0*/  UMOV UR7, 0x40000040 ;  /* 0x4000004000077882 */ /* 0x000fe20000000000 */
[----:B------:R-:W-:Y:S02]  /*1b00*/  WARPGROUP.DEPBAR.LE gsb0, 0x0 ;  /* 0x00008000000079c5 */ /* 0x000fe40000010000 */
        /* <DEDUP_REMOVED lines=92> */
[----:B------:R-:W-:Y:S03]  /*20d0*/  HGMMA.64x64x8.F32.TF32 R24, gdesc[UR4], R24, gsb0 ;  /* 0x04e00000041879f0 */ /* 0x000fe60008002818 */
[----:B------:R-:W-:Y:S02]  /*20e0*/  WARPGROUP.DEPBAR.LE gsb0, 0x0 ;  /* 0x00008000000079c5 */ /* 0x000fe40000010000 */
[----:B------:R-:W-:Y:S05]  /*20f0*/  @!P1 BRA `(.L_x_25) ;  /* 0x0000000800649947 */ /* 0x000fea0003800000 */
[----:B------:R-:W-:Y:S01]  /*2100*/  UIADD3 UR4, UR36, 0x1, URZ ;  /* 0x0000000124047890 */ /* 0x000fe2000fffe03f */
[----:B------:R-:W-:Y:S02]  /*2110*/  IMAD.U32 R0, RZ, RZ, UR42 ;  /* 0x0000002aff007e24 */ /* 0x000fe4000f8e00ff */
[----:B------:R-:W-:Y:S01]  /*2120*/  IMAD.U32 R3, RZ, RZ, UR36 ;  /* 0x00000024ff037e24 */ /* 0x000fe2000f8e00ff */
[----:B------:R-:W-:-:S04]  /*2130*/  UISETP.NE.AND UP0, UPT, UR4, 0x3, UPT ;  /* 0x000000030400788c */ /* 0x000fc8000bf05270 */
[----:B------:R-:W-:Y:S02]  /*2140*/  USEL UR5, URZ, 0x1, UP0 ;  /* 0x000000013f057887 */ /* 0x000fe40008000000 */
[----:B------:R-:W-:Y:S02]  /*2150*/  USEL UR4, UR4, URZ, UP0 ;  /* 0x0000003f04047287 */ /* 0x000fe40008000000 */
[----:B------:R-:W-:-:S06]  /*2160*/  ULOP3.LUT UR5, UR38, UR5, URZ, 0x3c, !UPT ;  /* 0x0000000526057292 */ /* 0x000fcc000f8e3c3f */
[----:B------:R-:W-:-:S07]  /*2170*/  IMAD.U32 R6, RZ, RZ, UR5 ;  /* 0x00000005ff067e24 */ /* 0x000fce000f8e00ff */
.L_x_32:
[----:B------:R-:W-:Y:S05]  /*2180*/  @!P0 BRA `(.L_x_26) ;  /* 0x0000000000048947 */ /* 0x000fea0003800000 */
[----:B------:R-:W-:Y:S01]  /*2190*/  BPT.TRAP 0x1 ;  /* 0x000000040000795c */ /* 0x000fe20000300000 */
.L_x_26:
[----:B------:R-:W-:Y:S01]  /*21a0*/  ULEA UR5, UR4, UR40, 0x3 ;  /* 0x0000002804057291 */ /* 0x000fe2000f8e183f */
[----:B------:R-:W-:-:S08]  /*21b0*/  SHF.L.U32 R4, R6, 0x1f, RZ ;  /* 0x0000001f06047819 */ /* 0x000fd000000006ff */
[----:B------:R0:W1:Y:S01]  /*21c0*/  SYNCS.PHASECHK.TRANS64.TRYWAIT P1, [UR5], R4 ;  /* 0x00000004ff0075a7 */ /* 0x0000620008020145 */
[----:B------:R-:W-:Y:S05]  /*21d0*/  @!P0 BRA `(.L_x_27) ;  /* 0x0000000000048947 */ /* 0x000fea0003800000 */
[----:B------:R-:W-:Y:S01]  /*21e0*/  BPT.TRAP 0x1 ;  /* 0x000000040000795c */ /* 0x000fe20000300000 */
.L_x_27:
[----:B-1----:R-:W-:Y:S05]  /*21f0*/  @P1 BRA `(.L_x_28) ;  /* 0x0000000000081947 */ /* 0x002fea0003800000 */
[----:B------:R-:W1:Y:S02]  /*2200*/  SYNCS.PHASECHK.TRANS64.TRYWAIT P1, [UR5], R4 ;  /* 0x00000004ff0075a7 */ /* 0x000e640008020145 */
[----:B-1----:R-:W-:Y:S05]  /*2210*/  @!P1 BRA `(.L_x_29) ;  /* 0x0000004400789947 */ /* 0x002fea0003800000 */
.L_x_28:
[----:B------:R-:W-:Y:S01]  /*2220*/  ULEA UR5, UR4, UR47, 0xb ;  /* 0x0000002f04057291 */ /* 0x000fe2000f8e583f */
[----:B------:R-:W-:Y:S01]  /*2230*/  WARPGROUP.ARRIVE ;  /* 0x00000000000079c5 */ /* 0x000fe20000000000 */
[----:B------:R-:W-:Y:S01]  /*2240*/  ULEA UR6, UR4, UR46, 0xb ;  /* 0x0000002e04067291 */ /* 0x000fe2000f8e583f */
[----:B------:R-:W-:Y:S01]  /*2250*/  UMOV UR11, 0x40000040 ;  /* 0x40000040000b7882 */ /* 0x000fe20000000000 */
[----:B------:R-:W-:-:S03]  /*2260*/  UMOV UR9, 0x40000040 ;  /* 0x4000004000097882 */ /* 0x000fc60000000000 */
[----:B------:R-:W-:Y:S02]  /*2270*/  UMOV UR10, UR5 ;  /* 0x00000005000a7c82 */ /* 0x000fe40008000000 */
[----:B------:R-:W-:Y:S02]  /*2280*/  UMOV UR8, UR6 ;  /* 0x0000000600087c82 */ /* 0x000fe40008000000 */
[----:B------:R-:W-:Y:S01]  /*2290*/  HGMMA.64x64x8.F32.TF32 R24, gdesc[UR8], R24, gsb0 ;  /* 0x04e00000081879f0 */ /* 0x000fe20008002818 */
        /* <DEDUP_REMOVED lines=107> */
[----:B------:R-:W-:Y:S01]  /*2950*/  BPT.TRAP 0x1 ;  /* 0x000000040000795c */ /* 0x000fe20000300000 */
.L_x_30:
[----:B------:R-:W-:-:S13]  /*2960*/  ISETP.NE.AND P1, PT, R71, RZ, PT ;  /* 0x000000ff4700720c */ /* 0x000fda0003f25270 */
[----:B01----:R-:W-:-:S05]  /*2970*/  @P1 LEA R4, R3, UR40, 0x3 ;  /* 0x0000002803041c11 */ /* 0x003fca000f8e18ff */
[----:B------:R-:W-:-:S05]  /*2980*/  @P1 VIADD R5, R4, 0x18 ;  /* 0x0000001804051836 */ /* 0x000fca0000000000 */
[----:B------:R-:W-:-:S04]  /*2990*/  @P1 PRMT R5, R56, 0x654, R5 ;  /* 0x0000065438051816 */ /* 0x000fc80000000005 */
[----:B------:R0:W-:Y:S01]  /*29a0*/  @P1 SYNCS.ARRIVE.TRANS64.RED.A1T0 RZ, [R5+URZ], RZ ;  /* 0x000000ff05ff19a7 */ /* 0x0001e2000810043f */
[----:B------:R-:W-:-:S13]  /*29b0*/  ISETP.GT.U32.AND P1, PT, R23, 0x1, PT ;  /* 0x000000011700780c */ /* 0x000fda0003f24070 */
[----:B0-----:R-:W-:Y:S05]  /*29c0*/  @P1 BRA `(.L_x_31) ;  /* 0x0000000000041947 */ /* 0x001fea0003800000 */
[----:B------:R-:W-:Y:S01]  /*29d0*/  BPT.TRAP 0x1 ;  /* 0x000000040000795c */ /* 0x000fe20000300000 */
.L_x_31:
[----:B------:R-:W-:Y:S01]  /*29e0*/  UIADD3 UR4, UR4, 0x1, URZ ;  /* 0x0000000104047890 */ /* 0x000fe2000fffe03f */
[C---:B------:R-:W-:Y:S01]  /*29f0*/  ISETP.GT.AND P2, PT, R0.reuse, 0x1, PT ;  /* 0x000000010000780c */ /* 0x040fe20003f44270 */
[----:B------:R-:W-:Y:S02]  /*2a00*/  VIADD R3, R3, 0x1 ;  /* 0x0000000103037836 */ /* 0x000fe40000000000 */
[----:B------:R-:W-:Y:S01]  /*2a10*/  UISETP.NE.AND UP0, UPT, UR4, 0x3, UPT ;  /* 0x000000030400788c */ /* 0x000fe2000bf05270 */
[----:B------:R-:W-:Y:S02]  /*2a20*/  VIADD R0, R0, 0xffffffff ;  /* 0xffffffff00007836 */ /* 0x000fe40000000000 */
[C---:B------:R-:W-:Y:S01]  /*2a30*/  ISETP.NE.AND P1, PT, R3.reuse, 0x3, PT ;  /* 0x000000030300780c */ /* 0x040fe20003f25270 */
[----:B------:R-:W-:Y:S02]  /*2a40*/  USEL UR5, URZ, 0x1, UP0 ;  /* 0x000000013f057887 */ /* 0x000fe40008000000 */
[----:B------:R-:W-:Y:S01]  /*2a50*/  USEL UR4, UR4, URZ, UP0 ;  /* 0x0000003f04047287 */ /* 0x000fe20008000000 */
[----:B------:R-:W-:-:S03]  /*2a60*/  SEL R3, R3, RZ, P1 ;  /* 0x000000ff03037207 */ /* 0x000fc60000800000 */
[----:B------:R-:W-:Y:S01]  /*2a70*/  LOP3.LUT R6, R6, UR5, RZ, 0x3c, !PT ;  /* 0x0000000506067c12 */ /* 0x000fe2000f8e3cff */
[----:B------:R-:W-:Y:S07]  /*2a80*/  @P2 BRA `(.L_x_32) ;  /* 0xfffffff400bc2947 */ /* 0x000fee000383ffff */
.L_x_25:
[----:B------:R-:W0:Y:S01]  /*2a90*/  LDC R0, c[0x0][0x28c] ;  /* 0x0000a300ff007b82 */ /* 0x000e220000000800 */
[----:B------:R-:W-:-:S04]  /*2aa0*/  IMAD.U32 R3, RZ, RZ, UR44 ;  /* 0x0000002cff037e24 */ /* 0x000fc8000f8e00ff */
[----:B------:R1:W-:Y:S01]  /*2ab0*/  SYNCS.ARRIVE.TRANS64.A1T0 RZ, [R3+UR41], RZ ;  /* 0x000000ff03ff79a7 */ /* 0x0003e20008100029 */
[----:B0-----:R-:W-:-:S13]  /*2ac0*/  ISETP.GE.AND P1, PT, R0, 0x1, PT ;  /* 0x000000010000780c */ /* 0x001fda0003f26270 */
[----:B-1----:R-:W-:Y:S05]  /*2ad0*/  @!P1 BRA `(.L_x_33) ;  /* 0x0000000000449947 */ /* 0x002fea0003800000 */
[----:B------:R-:W-:Y:S05]  /*2ae0*/  @!P0 BRA `(.L_x_34) ;  /* 0x0000000000048947 */ /* 0x000fea0003800000 */
[----:B------:R-:W-:Y:S01]  /*2af0*/  BPT.TRAP 0x1 ;  /* 0x000000040000795c */ /* 0x000fe20000300000 */
.L_x_34:
[----:B------:R-:W-:-:S13]  /*2b00*/  ISETP.NE.AND P0, PT, R71, RZ, PT ;  /* 0x000000ff4700720c */ /* 0x000fda0003f05270 */
[----:B------:R-:W-:-:S05]  /*2b10*/  VOTEU.ANY UP0, P0 ;  /* 0x00000000003f7886 */ /* 0x000fca0000000100 */
[----:B------:R-:W-:-:S06]  /*2b20*/  @UP0 UIADD3 UR4, UR36, UR42, URZ ;  /* 0x0000002a24040290 */ /* 0x000fcc000fffe03f */
[----:B------:R-:W-:Y:S02]  /*2b30*/  IMAD.U32 R4, RZ, RZ, UR4 ;  /* 0x00000004ff047e24 */ /* 0x000fe4000f8e00ff */
[----:B------:R-:W-:Y:S02]  /*2b40*/  IMAD.U32 R3, RZ, RZ, UR4 ;  /* 0x00000004ff037e24 */ /* 0x000fe4000f8e00ff */
[----:B------:R-:W-:-:S05]  /*2b50*/  @P0 IMAD.WIDE.U32 R4, R4, -0x55555555, RZ ;  /* 0xaaaaaaab04040825 */ /* 0x000fca00078e00ff */
[----:B------:R-:W-:-:S05]  /*2b60*/  @P0 SHF.R.U32.HI R0, RZ, 0x1, R5 ;  /* 0x00000001ff000819 */ /* 0x000fca0000011605 */
[----:B------:R-:W-:-:S05]  /*2b70*/  @P0 IMAD R0, R0, -0x3, R3 ;  /* 0xfffffffd00000824 */ /* 0x000fca00078e0203 */
[----:B------:R-:W-:-:S05]  /*2b80*/  @P0 LEA R0, R0, UR40, 0x3 ;  /* 0x0000002800000c11 */ /* 0x000fca000f8e18ff */
[----:B------:R-:W-:-:S05]  /*2b90*/  @P0 VIADD R3, R0, 0x18 ;  /* 0x0000001800030836 */ /* 0x000fca0000000000 */
[----:B------:R-:W-:-:S04]  /*2ba0*/  @P0 PRMT R3, R56, 0x654, R3 ;  /* 0x0000065438030816 */ /* 0x000fc80000000003 */
[----:B------:R0:W-:Y:S01]  /*2bb0*/  @P0 SYNCS.ARRIVE.TRANS64.RED.A1T0 RZ, [R3+URZ], RZ ;  /* 0x000000ff03ff09a7 */ /* 0x0001e2000810043f */
[----:B------:R-:W-:-:S13]  /*2bc0*/  ISETP.GT.U32.AND P0, PT, R23, 0x1, PT ;  /* 0x000000011700780c */ /* 0x000fda0003f04070 */
[----:B0-----:R-:W-:Y:S05]  /*2bd0*/  @P0 BRA `(.L_x_33) ;  /* 0x0000000000040947 */ /* 0x001fea0003800000 */
[----:B------:R-:W-:Y:S01]  /*2be0*/  BPT.TRAP 0x1 ;  /* 0x000000040000795c */ /* 0x000fe20000300000 */
.L_x_33:
[----:B------:R-:W-:Y:S01]  /*2bf0*/  SHF.L.U32 R0, R75, 0x1f, RZ ;  /* 0x0000001f4b007819 */ /* 0x000fe200000006ff */
[----:B------:R-:W-:Y:S01]  /*2c00*/  UIADD3 UR36, UR36, UR39, URZ ;  /* 0x0000002724247290 */ /* 0x000fe2000fffe03f */
[----:B------:R-:W-:Y:S01]  /*2c10*/  SHF.R.S32.HI R11, RZ, 0x1f, R19 ;  /* 0x0000001fff0b7819 */ /* 0x000fe20000011413 */
[----:B------:R-:W-:Y:S01]  /*2c20*/  UISETP.GE.U32.AND UP1, UPT, UR39, 0x3, UPT ;  /* 0x000000032700788c */ /* 0x000fe2000bf26070 */
[----:B------:R-:W0:Y:S01]  /*2c30*/  SYNCS.PHASECHK.TRANS64.TRYWAIT P0, [UR43+0x8], R0 ;  /* 0x00000800ff0075a7 */ /* 0x000e22000800016b */
[----:B------:R-:W-:-:S04]  /*2c40*/  UISETP.GT.U32.AND UP0, UPT, UR36, 0x2, UPT ;  /* 0x000000022400788c */ /* 0x000fc8000bf04070 */
[----:B------:R-:W-:-:S04]  /*2c50*/  UISETP.LT.U32.AND UP0, UPT, UR39, 0x3, UP0 ;  /* 0x000000032700788c */ /* 0x000fc80008701070 */
[----:B------:R-:W-:Y:S02]  /*2c60*/  USEL UR6, URZ, 0x1, !UP0 ;  /* 0x000000013f067887 */ /* 0x000fe4000c000000 */
[----:B------:R-:W-:Y:S02]  /*2c70*/  @UP1 UIMAD.WIDE.U32 UR4, UR36, -0x55555555, URZ ;  /* 0xaaaaaaab240418a5 */ /* 0x000fe4000f8e003f */
[----:B------:R-:W-:Y:S02]  /*2c80*/  ULOP3.LUT UR38, UR38, UR6, URZ, 0x3c, !UPT ;  /* 0x0000000626267292 */ /* 0x000fe4000f8e3c3f */
[----:B------:R-:W-:-:S04]  /*2c90*/  @UP1 USHF.R.U32.HI UR4, URZ, 0x1, UR5 ;  /* 0x000000013f041899 */ /* 0x000fc80008011605 */
[----:B------:R-:W-:Y:S01]  /*2ca0*/  @UP1 ULOP3.LUT UR38, UR38, 0x1, UR4, 0x78, !UPT ;  /* 0x0000000126261892 */ /* 0x000fe2000f8e7804 */
[----:B0-----:R-:W-:Y:S11]  /*2cb0*/  @!P0 BRA `(.L_x_35) ;  /* 0x0000003800e88947 */ /* 0x001ff60003800000 */
.L_x_124:
[----:B0-----:R-:W-:Y:S01]  /*2cc0*/  IMAD.SHL.U32 R3, R22, 0x40, RZ ;  /* 0x0000004016037824 */ /* 0x001fe200078e00ff */
[----:B------:R-:W-:Y:S01]  /*2cd0*/  ULDC UR6, c[0x0][0x284] ;  /* 0x0000a10000067ab9 */ /* 0x000fe20000000800 */
[----:B------:R-:W-:Y:S01]  /*2ce0*/  IMAD.SHL.U32 R12, R18, 0x40, RZ ;  /* 0x00000040120c7824 */ /* 0x000fe200078e00ff */
[----:B------:R-:W-:Y:S01]  /*2cf0*/  ULDC.64 UR4, c[0x0][0x5d0] ;  /* 0x0001740000047ab9 */ /* 0x000fe20000000a00 */
[----:B------:R-:W-:Y:S01]  /*2d00*/  IMAD.WIDE R20, R22, 0x40, R60 ;  /* 0x0000004016147825 */ /* 0x000fe200078e023c */
[----:B------:R-:W-:Y:S01]  /*2d10*/  ISETP.GE.AND P0, PT, R3, UR6, PT ;  /* 0x0000000603007c0c */ /* 0x000fe2000bf06270 */
[----:B------:R-:W-:Y:S01]  /*2d20*/  ULDC UR6, c[0x0][0x288] ;  /* 0x0000a20000067ab9 */ /* 0x000fe20000000800 */
[----:B------:R-:W-:Y:S01]  /*2d30*/  SHF.R.S32.HI R13, RZ, 0x1f, R12 ;  /* 0x0000001fff0d7819 */ /* 0x000fe2000001140c */
[----:B------:R-:W-:Y:S01]  /*2d40*/  IMAD R0, R11, UR4, RZ ;  /* 0x000000040b007c24 */ /* 0x000fe2000f8e02ff */
[----:B------:R-:W-:Y:S01]  /*2d50*/  ISETP.GE.OR P0, PT, R12, UR6, P0 ;  /* 0x000000060c007c0c */ /* 0x000fe20008706670 */
[----:B------:R-:W-:-:S04]  /*2d60*/  IMAD.WIDE.U32 R4, R19, UR4, R62 ;  /* 0x0000000413047c25 */ /* 0x000fc8000f8e003e */
[----:B------:R-:W-:Y:S01]  /*2d70*/  IMAD R7, R19, UR5, R0 ;  /* 0x0000000513077c24 */ /* 0x000fe2000f8e0200 */
[----:B------:R-:W-:Y:S01]  /*2d80*/  IADD3 R4, P1, R12, R4, RZ ;  /* 0x000000040c047210 */ /* 0x000fe20007f3e0ff */
[----:B------:R-:W-:Y:S02]  /*2d90*/  ULDC.64 UR4, c[0x0][0x5c8] ;  /* 0x0001720000047ab9 */ /* 0x000fe40000000a00 */
[----:B------:R-:W-:Y:S01]  /*2da0*/  IMAD R9, R21, UR4, RZ ;  /* 0x0000000415097c24 */ /* 0x000fe2000f8e02ff */
[----:B------:R-:W-:-:S03]  /*2db0*/  IADD3.X R5, R13, R5, R7, P1, !PT ;  /* 0x000000050d057210 */ /* 0x000fc60000ffe407 */
[C---:B------:R-:W-:Y:S02]  /*2dc0*/  IMAD R9, R20.reuse, UR5, R9 ;  /* 0x0000000514097c24 */ /* 0x040fe4000f8e0209 */
[----:B------:R-:W-:Y:S01]  /*2dd0*/  IMAD.WIDE.U32 R72, R20, UR4, R4 ;  /* 0x0000000414487c25 */ /* 0x000fe2000f8e0004 */
[----:B------:R-:W-:Y:S06]  /*2de0*/  @P0 BRA `(.L_x_36) ;  /* 0x0000002000540947 */ /* 0x000fec0003800000 */
[----:B-----5:R-:W-:Y:S01]  /*2df0*/  FSETP.NEU.AND P0, PT, R58, RZ, PT ;  /* 0x000000ff3a00720b */ /* 0x020fe20003f0d000 */
[----:B------:R-:W-:Y:S01]  /*2e00*/  IMAD.IADD R22, R67, 0x1, -R12 ;  /* 0x0000000143167824 */ /* 0x000fe200078e0a0c */
[----:B------:R-:W-:Y:S01]  /*2e10*/  BSSY B0, `(.L_x_36) ;  /* 0x0000212000007945 */ /* 0x000fe20003800000 */
[----:B------:R-:W-:Y:S02]  /*2e20*/  IMAD.IADD R0, R70, 0x1, -R3 ;  /* 0x0000000146007824 */ /* 0x000fe400078e0a03 */
[----:B------:R-:W-:Y:S01]  /*2e30*/  IMAD.IADD R83, R73, 0x1, R9 ;  /* 0x0000000149537824 */ /* 0x000fe200078e0209 */
[----:B------:R-:W-:-:S04]  /*2e40*/  ISETP.GT.AND P3, PT, R22, RZ, PT ;  /* 0x000000ff1600720c */ /* 0x000fc80003f64270 */
[----:B------:R-:W-:-:S03]  /*2e50*/  ISETP.GT.AND P2, PT, R0, RZ, P3 ;  /* 0x000000ff0000720c */ /* 0x000fc60001f44270 */
[----:B------:R-:W-:Y:S10]  /*2e60*/  @!P0 BRA `(.L_x_37) ;  /* 0x0000001400d88947 */ /* 0x000ff40003800000 */
[----:B------:R-:W0:Y:S01]  /*2e70*/  LDC.64 R76, c[0x0][0x5b8] ;  /* 0x00016e00ff4c7b82 */ /* 0x000e220000000a00 */
[----:B------:R-:W-:-:S07]  /*2e80*/  ULDC.64 UR4, c[0x0][0x5c0] ;  /* 0x0001700000047ab9 */ /* 0x000fce0000000a00 */
[----:B------:R-:W1:Y:S08]  /*2e90*/  LDC.64 R78, c[0x0][0x5b0] ;  /* 0x00016c00ff4e7b82 */ /* 0x000e700000000a00 */
[----:B------:R-:W2:Y:S01]  /*2ea0*/  LDC.64 R80, c[0x0][0x5a8] ;  /* 0x00016a00ff507b82 */ /* 0x000ea20000000a00 */
[-C--:B0-----:R-:W-:Y:S02]  /*2eb0*/  IMAD R6, R11, R76.reuse, RZ ;  /* 0x0000004c0b067224 */ /* 0x081fe400078e02ff */
[----:B------:R-:W-:-:S04]  /*2ec0*/  IMAD.WIDE.U32 R4, R19, R76, R62 ;  /* 0x0000004c13047225 */ /* 0x000fc800078e003e */
[----:B------:R-:W-:Y:S01]  /*2ed0*/  IMAD R73, R19, R77, R6 ;  /* 0x0000004d13497224 */ /* 0x000fe200078e0206 */
[----:B------:R-:W-:Y:S01]  /*2ee0*/  IADD3 R8, P0, R12, R4, RZ ;  /* 0x000000040c087210 */ /* 0x000fe20007f1e0ff */
[----:B-1----:R-:W-:-:S03]  /*2ef0*/  IMAD R3, R21, R78, RZ ;  /* 0x0000004e15037224 */ /* 0x002fc600078e02ff */
[----:B------:R-:W-:Y:S01]  /*2f00*/  IADD3.X R9, R13, R5, R73, P0, !PT ;  /* 0x000000050d097210 */ /* 0x000fe200007fe449 */
[C---:B------:R-:W-:Y:S02]  /*2f10*/  IMAD R21, R20.reuse, R79, R3 ;  /* 0x0000004f14157224 */ /* 0x040fe400078e0203 */
[----:B------:R-:W-:-:S04]  /*2f20*/  IMAD.WIDE.U32 R4, R20, R78, R8 ;  /* 0x0000004e14047225 */ /* 0x000fc800078e0008 */
[----:B------:R-:W-:Y:S01]  /*2f30*/  IMAD.IADD R3, R5, 0x1, R21 ;  /* 0x0000000105037824 */ /* 0x000fe200078e0215 */
[----:B--2---:R-:W-:-:S04]  /*2f40*/  LEA R10, P0, R4, R80, 0x2 ;  /* 0x00000050040a7211 */ /* 0x004fc800078010ff */
[----:B------:R-:W-:-:S05]  /*2f50*/  LEA.HI.X R11, R4, R81, R3, 0x2, P0 ;  /* 0x00000051040b7211 */ /* 0x000fca00000f1403 */
[----:B------:R0:W2:Y:S01]  /*2f60*/  @P2 LDG.E.LTC128B R3, desc[UR48][R10.64] ;  /* 0x000000300a032981 */ /* 0x0000a2000c1e1920 */
[----:B------:R-:W-:Y:S01]  /*2f70*/  IMAD.WIDE.U32 R4, R20, R78, R12 ;  /* 0x0000004e14047225 */ /* 0x000fe200078e000c */
[----:B------:R-:W-:Y:S01]  /*2f80*/  LEA R6, P1, R72, UR4, 0x2 ;  /* 0x0000000448067c11 */ /* 0x000fe2000f8210ff */
[----:B------:R-:W-:Y:S01]  /*2f90*/  BSSY B1, `(.L_x_38) ;  /* 0x0000014000017945 */ /* 0x000fe20003800000 */
[----:B------:R-:W-:-:S04]  /*2fa0*/  IADD3 R14, P0, R62, R4, RZ ;  /* 0x000000043e0e7210 */ /* 0x000fc80007f1e0ff */
[----:B------:R-:W-:Y:S01]  /*2fb0*/  IADD3.X R15, R63, R21, R5, P0, !PT ;  /* 0x000000153f0f7210 */ /* 0x000fe200007fe405 */
[----:B0-----:R-:W-:Y:S01]  /*2fc0*/  IMAD.SHL.U32 R10, R78, 0x8, RZ ;  /* 0x000000084e0a7824 */ /* 0x001fe200078e00ff */
[----:B------:R-:W-:Y:S02]  /*2fd0*/  ISETP.GT.AND P0, PT, R22, 0x1, PT ;  /* 0x000000011600780c */ /* 0x000fe40003f04270 */
[----:B------:R-:W-:Y:S01]  /*2fe0*/  SHF.L.U64.HI R11, R78, 0x3, R79 ;  /* 0x000000034e0b7819 */ /* 0x000fe2000001024f */
[----:B------:R-:W-:-:S04]  /*2ff0*/  IMAD.WIDE.U32 R14, R19, R76, R14 ;  /* 0x0000004c130e7225 */ /* 0x000fc800078e000e */
[----:B------:R-:W-:Y:S01]  /*3000*/  IMAD.IADD R5, R73, 0x1, R15 ;  /* 0x0000000149057824 */ /* 0x000fe200078e020f */
[----:B------:R-:W-:Y:S01]  /*3010*/  LEA R4, P4, R14, R80, 0x2 ;  /* 0x000000500e047211 */ /* 0x000fe200078810ff */
[----:B------:R-:W-:-:S03]  /*3020*/  IMAD.WIDE.U32 R10, R20, R78, R10 ;  /* 0x0000004e140a7225 */ /* 0x000fc600078e000a */
[----:B------:R-:W-:Y:S02]  /*3030*/  LEA.HI.X R5, R14, R81, R5, 0x2, P4 ;  /* 0x000000510e057211 */ /* 0x000fe400020f1405 */
[----:B--2---:R-:W-:-:S05]  /*3040*/  LOP3.LUT R7, R3, 0xffffe000, RZ, 0xc0, !PT ;  /* 0xffffe00003077812 */ /* 0x004fca00078ec0ff */
[----:B------:R-:W-:-:S04]  /*3050*/  FMUL R7, R7, R58 ;  /* 0x0000003a07077220 */ /* 0x000fc80000400000 */
[----:B------:R-:W-:Y:S01]  /*3060*/  FFMA R77, R24, R57, R7 ;  /* 0x00000039184d7223 */ /* 0x000fe20000000007 */
[----:B------:R-:W-:Y:S02]  /*3070*/  LEA.HI.X R7, R72, UR5, R83, 0x2, P1 ;  /* 0x0000000548077c11 */ /* 0x000fe400088f1453 */
[----:B------:R-:W-:Y:S02]  /*3080*/  ISETP.GT.AND P1, PT, R0, RZ, P0 ;  /* 0x000000ff0000720c */ /* 0x000fe40000724270 */
[----:B------:R-:W-:-:S05]  /*3090*/  F2FP.TF32.F32.PACK_B R77, R77 ;  /* 0x0000004dff4d723e */ /* 0x000fca00024050ff */
[----:B------:R0:W-:Y:S06]  /*30a0*/  @P2 STG.E desc[UR48][R6.64], R77 ;  /* 0x0000004d06002986 */ /* 0x0001ec000c101930 */
[----:B------:R-:W-:Y:S05]  /*30b0*/  @!P1 BRA `(.L_x_39) ;  /* 0x0000000000049947 */ /* 0x000fea0003800000 */
[----:B------:R1:W5:Y:S02]  /*30c0*/  LDG.E.LTC128B R3, desc[UR48][R4.64+0x4] ;  /* 0x0000043004037981 */ /* 0x000364000c1e1920 */
.L_x_39:
[----:B------:R-:W-:Y:S05]  /*30d0*/  BSYNC B1 ;  /* 0x0000000000017941 */ /* 0x000fea0003800000 */
.L_x_38:
[----:B-----5:R-:W-:Y:S01]  /*30e0*/  LOP3.LUT R15, R3, 0xffffe000, RZ, 0xc0, !PT ;  /* 0xffffe000030f7812 */ /* 0x020fe200078ec0ff */
[----:B------:R-:W-:Y:S01]  /*30f0*/  IMAD.IADD R21, R21, 0x1, R11 ;  /* 0x0000000115157824 */ /* 0x000fe200078e020b */
[----:B------:R-:W-:Y:S02]  /*3100*/  IADD3 R11, P2, R8, R10, RZ ;  /* 0x0000000a080b7210 */ /* 0x000fe40007f5e0ff */
[----:B------:R-:W-:Y:S01]  /*3110*/  ISETP.GT.AND P3, PT, R0, 0x8, P3 ;  /* 0x000000080000780c */ /* 0x000fe20001f64270 */
[----:B------:R-:W-:Y:S02]  /*3120*/  FMUL R8, R15, R58 ;  /* 0x0000003a0f087220 */ /* 0x000fe40000400000 */
[----:B------:R-:W-:Y:S01]  /*3130*/  IMAD.X R18, R21, 0x1, R9, P2 ;  /* 0x0000000115127824 */ /* 0x000fe200010e0609 */
[----:B------:R-:W-:Y:S01]  /*3140*/  LEA R14, P2, R11, R80, 0x2 ;  /* 0x000000500b0e7211 */ /* 0x000fe200078410ff */
[----:B------:R-:W-:-:S03]  /*3150*/  FFMA R25, R25, R57, R8 ;  /* 0x0000003919197223 */ /* 0x000fc60000000008 */
[----:B------:R-:W-:Y:S01]  /*3160*/  LEA.HI.X R15, R11, R81, R18, 0x2, P2 ;  /* 0x000000510b0f7211 */ /* 0x000fe200010f1412 */
[----:B------:R-:W-:Y:S01]  /*3170*/  IMAD.MOV.U32 R18, RZ, RZ, R3 ;  /* 0x000000ffff127224 */ /* 0x000fe200078e0003 */
[----:B------:R-:W-:-:S05]  /*3180*/  F2FP.TF32.F32.PACK_B R25, R25 ;  /* 0x00000019ff19723e */ /* 0x000fca00024050ff */
[----:B------:R2:W-:Y:S04]  /*3190*/  @P1 STG.E desc[UR48][R6.64+0x4], R25 ;  /* 0x0000041906001986 */ /* 0x0005e8000c101930 */
[----:B------:R-:W3:Y:S01]  /*31a0*/  @P3 LDG.E.LTC128B R18, desc[UR48][R14.64] ;  /* 0x000000300e123981 */ /* 0x000ee2000c1e1920 */
[----:B------:R-:W-:Y:S01]  /*31b0*/  IADD3 R12, P1, P2, R62, R10, R12 ;  /* 0x0000000a3e0c7210 */ /* 0x000fe20007a3e00c */
[----:B------:R-:W-:Y:S01]  /*31c0*/  BSSY B1, `(.L_x_40) ;  /* 0x0000011000017945 */ /* 0x000fe20003800000 */
[----:B------:R-:W-:Y:S02]  /*31d0*/  SHF.L.U64.HI R9, R59, 0x2, R64 ;  /* 0x000000023b097819 */ /* 0x000fe40000010240 */
[----:B------:R-:W-:Y:S02]  /*31e0*/  IADD3.X R13, R63, R21, R13, P1, P2 ;  /* 0x000000153f0d7210 */ /* 0x000fe40000fe440d */
[----:B------:R-:W-:-:S02]  /*31f0*/  LEA R10, P1, R59, R6, 0x2 ;  /* 0x000000063b0a7211 */ /* 0x000fc400078210ff */
[----:B------:R-:W-:Y:S01]  /*3200*/  ISETP.GT.AND P0, PT, R0, 0x8, P0 ;  /* 0x000000080000780c */ /* 0x000fe20000704270 */
[----:B------:R-:W-:-:S04]  /*3210*/  IMAD.WIDE.U32 R12, R19, R76, R12 ;  /* 0x0000004c130c7225 */ /* 0x000fc800078e000c */
[----:B------:R-:W-:Y:S01]  /*3220*/  IMAD.X R11, R9, 0x1, R7, P1 ;  /* 0x00000001090b7824 */ /* 0x000fe200008e0607 */
[----:B------:R-:W-:Y:S02]  /*3230*/  LEA R8, P2, R12, R80, 0x2 ;  /* 0x000000500c087211 */ /* 0x000fe400078410ff */
[----:B---3--:R-:W-:-:S05]  /*3240*/  LOP3.LUT R3, R18, 0xffffe000, RZ, 0xc0, !PT ;  /* 0xffffe00012037812 */ /* 0x008fca00078ec0ff */
[----:B------:R-:W-:-:S04]  /*3250*/  FMUL R3, R3, R58 ;  /* 0x0000003a03037220 */ /* 0x000fc80000400000 */
[----:B------:R-:W-:Y:S01]  /*3260*/  FFMA R19, R26, R57, R3 ;  /* 0x000000391a137223 */ /* 0x000fe20000000003 */
[----:B------:R-:W-:-:S04]  /*3270*/  IMAD.IADD R3, R73, 0x1, R13 ;  /* 0x0000000149037824 */ /* 0x000fc800078e020d */
[----:B------:R-:W-:Y:S02]  /*3280*/  F2FP.TF32.F32.PACK_B R19, R19 ;  /* 0x00000013ff13723e */ /* 0x000fe400024050ff */
[----:B------:R-:W-:-:S03]  /*3290*/  LEA.HI.X R9, R12, R81, R3, 0x2, P2 ;  /* 0x000000510c097211 */ /* 0x000fc600010f1403 */
[----:B------:R2:W-:Y:S01]  /*32a0*/  @P3 STG.E desc[UR48][R10.64], R19 ;  /* 0x000000130a003986 */ /* 0x0005e2000c101930 */
[----:B------:R-:W-:Y:S05]  /*32b0*/  @!P0 BRA `(.L_x_41) ;  /* 0x0000000000048947 */ /* 0x000fea0003800000 */
[----:B------:R3:W5:Y:S02]  /*32c0*/  LDG.E.LTC128B R18, desc[UR48][R8.64+0x4] ;  /* 0x0000043008127981 */ /* 0x000764000c1e1920 */
.L_x_41:
[----:B------:R-:W-:Y:S05]  /*32d0*/  BSYNC B1 ;  /* 0x0000000000017941 */ /* 0x000fea0003800000 */
.L_x_40:
[----:B-----5:R-:W-:Y:S01]  /*32e0*/  LOP3.LUT R3, R18, 0xffffe000, RZ, 0xc0, !PT ;  /* 0xffffe00012037812 */ /* 0x020fe200078ec0ff */
[----:B------:R-:W-:Y:S01]  /*32f0*/  BSSY B1, `(.L_x_42) ;  /* 0x0000009000017945 */ /* 0x000fe20003800000 */
[----:B------:R-:W-:-:S03]  /*3300*/  ISETP.GT.AND P1, PT, R22, 0x8, PT ;  /* 0x000000081600780c */ /* 0x000fc60003f24270 */
[----:B------:R-:W-:Y:S01]  /*3310*/  FMUL R12, R3, R58 ;  /* 0x0000003a030c7220 */ /* 0x000fe20000400000 */
[----:B------:R-:W-:-:S03]  /*3320*/  ISETP.GT.AND P2, PT, R0, RZ, P1 ;  /* 0x000000ff0000720c */ /* 0x000fc60000f44270 */
[----:B------:R-:W-:-:S05]  /*3330*/  FFMA R27, R27, R57, R12 ;  /* 0x000000391b1b7223 */ /* 0x000fca000000000c */
[----:B------:R-:W-:-:S05]  /*3340*/  F2FP.TF32.F32.PACK_B R27, R27 ;  /* 0x0000001bff1b723e */ /* 0x000fca00024050ff */
[----:B------:R4:W-:Y:S01]  /*3350*/  @P0 STG.E desc[UR48][R10.64+0x4], R27 ;  /* 0x0000041b0a000986 */ /* 0x0009e2000c101930 */
[----:B------:R-:W-:Y:S05]  /*3360*/  @!P2 BRA `(.L_x_43) ;  /* 0x000000000004a947 */ /* 0x000fea0003800000 */
[----:B------:R0:W5:Y:S02]  /*3370*/  LDG.E.LTC128B R18, desc[UR48][R4.64+0x20] ;  /* 0x0000203004127981 */ /* 0x000164000c1e1920 */
.L_x_43:
[----:B------:R-:W-:Y:S05]  /*3380*/  BSYNC B1 ;  /* 0x0000000000017941 */ /* 0x000fea0003800000 */
.L_x_42:
        /* <DEDUP_REMOVED lines=10> */
.L_x_45:
[----:B------:R-:W-:Y:S05]  /*3430*/  BSYNC B1 ;  /* 0x0000000000017941 */ /* 0x000fea0003800000 */
.L_x_44:
[----:B0----5:R-:W-:Y:S01]  /*3440*/  LOP3.LUT R3, R18, 0xffffe000, RZ, 0xc0, !PT ;  /* 0xffffe00012037812 */ /* 0x021fe200078ec0ff */
[----:B------:R-:W-:Y:S01]  /*3450*/  BSSY B1, `(.L_x_46) ;  /* 0x0000008000017945 */ /* 0x000fe20003800000 */
[----:B------:R-:W-:-:S03]  /*3460*/  ISETP.GT.AND P1, PT, R0, 0x8, P1 ;  /* 0x000000080000780c */ /* 0x000fc60000f24270 */
[----:B------:R-:W-:-:S04]  /*3470*/  FMUL R12, R3, R58 ;  /* 0x0000003a030c7220 */ /* 0x000fc80000400000 */
[----:B------:R-:W-:-:S05]  /*3480*/  FFMA R29, R29, R57, R12 ;  /* 0x000000391d1d7223 */ /* 0x000fca000000000c */
[----:B------:R-:W-:-:S05]  /*3490*/  F2FP.TF32.F32.PACK_B R29, R29 ;  /* 0x0000001dff1d723e */ /* 0x000fca00024050ff */
[----:B------:R0:W-:Y:S01]  /*34a0*/  @P3 STG.E desc[UR48][R6.64+0x24], R29 ;  /* 0x0000241d06003986 */ /* 0x0001e2000c101930 */
[----:B------:R-:W-:Y:S05]  /*34b0*/  @!P1 BRA `(.L_x_47) ;  /* 0x0000000000049947 */ /* 0x000fea0003800000 */
[----:B------:R0:W5:Y:S02]  /*34c0*/  LDG.E.LTC128B R18, desc[UR48][R8.64+0x20] ;  /* 0x0000203008127981 */ /* 0x000164000c1e1920 */
.L_x_47:
[----:B------:R-:W-:Y:S05]  /*34d0*/  BSYNC B1 ;  /* 0x0000000000017941 */ /* 0x000fea0003800000 */
.L_x_46:
[----:B-----5:R-:W-:Y:S01]  /*34e0*/  LOP3.LUT R3, R18, 0xffffe000, RZ, 0xc0, !PT ;  /* 0xffffe00012037812 */ /* 0x020fe200078ec0ff */
        /* <DEDUP_REMOVED lines=8> */
.L_x_49:
[----:B------:R-:W-:Y:S05]  /*3570*/  BSYNC B1 ;  /* 0x0000000000017941 */ /* 0x000fea0003800000 */
.L_x_48:
[----:B0----5:R-:W-:Y:S01]  /*3580*/  LOP3.LUT R3, R18, 0xffffe000, RZ, 0xc0, !PT ;  /* 0xffffe00012037812 */ /* 0x021fe200078ec0ff */
        /* <DEDUP_REMOVED lines=9> */
.L_x_51:
[----:B------:R-:W-:Y:S05]  /*3620*/  BSYNC B1 ;  /* 0x0000000000017941 */ /* 0x000fea0003800000 */
.L_x_50:
        /* <DEDUP_REMOVED lines=10> */
.L_x_53:
[----:B------:R-:W-:Y:S05]  /*36d0*/  BSYNC B1 ;  /* 0x0000000000017941 */ /* 0x000fea0003800000 */
.L_x_52:
        /* <DEDUP_REMOVED lines=9> */
.L_x_55:
[----:B------:R-:W-:Y:S05]  /*3770*/  BSYNC B1 ;  /* 0x0000000000017941 */ /* 0x000fea0003800000 */
.L_x_54:
        /* <DEDUP_REMOVED lines=9> */
.L_x_57:
[----:B------:R-:W-:Y:S05]  /*3810*/  BSYNC B1 ;  /* 0x0000000000017941 */ /* 0x000fea0003800000 */
.L_x_56:
        /* <DEDUP_REMOVED lines=10> */
.L_x_59:
[----:B------:R-:W-:Y:S05]  /*38c0*/  BSYNC B1 ;  /* 0x0000000000017941 */ /* 0x000fea0003800000 */
.L_x_58:
        /* <DEDUP_REMOVED lines=10> */
.L_x_61:
[----:B------:R-:W-:Y:S05]  /*3970*/  BSYNC B1 ;  /* 0x0000000000017941 */ /* 0x000fea0003800000 */
.L_x_60:
        /* <DEDUP_REMOVED lines=9> */
.L_x_63:
[----:B------:R-:W-:Y:S05]  /*3a10*/  BSYNC B1 ;  /* 0x0000000000017941 */ /* 0x000fea0003800000 */
.L_x_62:
        /* <DEDUP_REMOVED lines=9> */
.L_x_65:
[----:B------:R-:W-:Y:S05]  /*3ab0*/  BSYNC B1 ;  /* 0x0000000000017941 */ /* 0x000fea0003800000 */
.L_x_64:
        /* <DEDUP_REMOVED lines=10> */
.L_x_67:
[----:B------:R-:W-:Y:S05]  /*3b60*/  BSYNC B1 ;  /* 0x0000000000017941 */ /* 0x000fea0003800000 */
.L_x_66:
        /* <DEDUP_REMOVED lines=10> */
.L_x_69:
[----:B------:R-:W-:Y:S05]  /*3c10*/  BSYNC B1 ;  /* 0x0000000000017941 */ /* 0x000fea0003800000 */
.L_x_68:
        /* <DEDUP_REMOVED lines=9> */
.L_x_71:
[----:B------:R-:W-:Y:S05]  /*3cb0*/  BSYNC B1 ;  /* 0x0000000000017941 */ /* 0x000fea0003800000 */
.L_x_70:
        /* <DEDUP_REMOVED lines=9> */
.L_x_73:
[----:B------:R-:W-:Y:S05]  /*3d50*/  BSYNC B1 ;  /* 0x0000000000017941 */ /* 0x000fea0003800000 */
.L_x_72:
        /* <DEDUP_REMOVED lines=10> */
.L_x_75:
[----:B------:R-:W-:Y:S05]  /*3e00*/  BSYNC B1 ;  /* 0x0000000000017941 */ /* 0x000fea0003800000 */
.L_x_74:
        /* <DEDUP_REMOVED lines=10> */
.L_x_77:
[----:B------:R-:W-:Y:S05]  /*3eb0*/  BSYNC B1 ;  /* 0x0000000000017941 */ /* 0x000fea0003800000 */
.L_x_76:
        /* <DEDUP_REMOVED lines=9> */
.L_x_79:
[----:B------:R-:W-:Y:S05]  /*3f50*/  BSYNC B1 ;  /* 0x0000000000017941 */ /* 0x000fea0003800000 */
.L_x_78:
        /* <DEDUP_REMOVED lines=9> */
.L_x_81:
[----:B------:R-:W-:Y:S05]  /*3ff0*/  BSYNC B1 ;  /* 0x0000000000017941 */ /* 0x000fea0003800000 */
.L_x_80:
        /* <DEDUP_REMOVED lines=10> */
.L_x_83:
[----:B------:R-:W-:Y:S05]  /*40a0*/  BSYNC B1 ;  /* 0x0000000000017941 */ /* 0x000fea0003800000 */
.L_x_82:
        /* <DEDUP_REMOVED lines=10> */
.L_x_85:
[----:B------:R-:W-:Y:S05]  /*4150*/  BSYNC B1 ;  /* 0x0000000000017941 */ /* 0x000fea0003800000 */
.L_x_84:
        /* <DEDUP_REMOVED lines=9> */
.L_x_87:
[----:B------:R-:W-:Y:S05]  /*41f0*/  BSYNC B1 ;  /* 0x0000000000017941 */ /* 0x000fea0003800000 */
.L_x_86:
        /* <DEDUP_REMOVED lines=9> */
.L_x_89:
[----:B------:R-:W-:Y:S05]  /*4290*/  BSYNC B1 ;  /* 0x0000000000017941 */ /* 0x000fea0003800000 */
.L_x_88:
        /* <DEDUP_REMOVED lines=10> */
.L_x_91:
[----:B------:R-:W-:Y:S05]  /*4340*/  BSYNC B1 ;  /* 0x0000000000017941 */ /* 0x000fea0003800000 */
.L_x_90:
        /* <DEDUP_REMOVED lines=10> */
.L_x_93:
[----:B------:R-:W-:Y:S05]  /*43f0*/  BSYNC B1 ;  /* 0x0000000000017941 */ /* 0x000fea0003800000 */
.L_x_92:
[----:B0----5:R-:W-:Y:S01]  /*4400*/  LOP3.LUT R3, R18, 0xffffe000, RZ, 0xc0, !PT ;  /* 0xffffe00012037812 */ /* 0x021fe200078ec0ff */
[----:B------:R-:W-:Y:S01]  /*4410*/  BSSY B1, `(.L_x_94) ;  /* 0x0000008000017945 */ /* 0x000fe20003800000 */
[----:B------:R-:W-:-:S03]  /*4420*/  ISETP.GT.AND P1, PT, R0, 0x8, P1 ;  /* 0x000000080000780c */ /* 0x000fc60000f24270 */
[----:B-1----:R-:W-:-:S04]  /*4430*/  FMUL R4, R3, R58 ;  /* 0x0000003a03047220 */ /* 0x002fc80000400000 */
[----:B------:R-:W-:-:S05]  /*4440*/  FFMA R53, R53, R57, R4 ;  /* 0x0000003935357223 */ /* 0x000fca0000000004 */
[----:B------:R-:W-:-:S05]  /*4450*/  F2FP.TF32.F32.PACK_B R53, R53 ;  /* 0x00000035ff35723e */ /* 0x000fca00024050ff */
[----:B------:R0:W-:Y:S01]  /*4460*/  @P3 STG.E desc[UR48][R6.64+0xe4], R53 ;  /* 0x0000e43506003986 */ /* 0x0001e2000c101930 */
[----:B------:R-:W-:Y:S05]  /*4470*/  @!P1 BRA `(.L_x_95) ;  /* 0x0000000000049947 */ /* 0x000fea0003800000 */
[----:B------:R1:W5:Y:S02]  /*4480*/  LDG.E.LTC128B R18, desc[UR48][R8.64+0xe0] ;  /* 0x0000e03008127981 */ /* 0x000364000c1e1920 */
.L_x_95:
[----:B------:R-:W-:Y:S05]  /*4490*/  BSYNC B1 ;  /* 0x0000000000017941 */ /* 0x000fea0003800000 */
.L_x_94:
[----:B-----5:R-:W-:Y:S01]  /*44a0*/  LOP3.LUT R3, R18, 0xffffe000, RZ, 0xc0, !PT ;  /* 0xffffe00012037812 */ /* 0x020fe200078ec0ff */
[----:B------:R-:W-:Y:S01]  /*44b0*/  @P1 IMAD.MOV.U32 R4, RZ, RZ, R10 ;  /* 0x000000ffff041224 */ /* 0x000fe200078e000a */
[----:B------:R-:W-:Y:S01]  /*44c0*/  ISETP.GT.AND P0, PT, R0, 0x8, P0 ;  /* 0x000000080000780c */ /* 0x000fe20000704270 */
[----:B------:R-:W-:Y:S01]  /*44d0*/  @P1 IMAD.MOV.U32 R5, RZ, RZ, R11 ;  /* 0x000000ffff051224 */ /* 0x000fe200078e000b */
[----:B------:R-:W-:Y:S01]  /*44e0*/  BSSY B1, `(.L_x_96) ;  /* 0x0000007000017945 */ /* 0x000fe20003800000 */
[----:B------:R-:W-:-:S04]  /*44f0*/  FMUL R3, R3, R58 ;  /* 0x0000003a03037220 */ /* 0x000fc80000400000 */
[----:B------:R-:W-:-:S05]  /*4500*/  FFMA R3, R54, R57, R3 ;  /* 0x0000003936037223 */ /* 0x000fca0000000003 */
[----:B------:R-:W-:-:S05]  /*4510*/  F2FP.TF32.F32.PACK_B R3, R3 ;  /* 0x00000003ff03723e */ /* 0x000fca00024050ff */
[----:B------:R0:W-:Y:S01]  /*4520*/  @P1 STG.E desc[UR48][R4.64+0xe0], R3 ;  /* 0x0000e00304001986 */ /* 0x0001e2000c101930 */
[----:B------:R-:W-:Y:S05]  /*4530*/  @!P0 BRA `(.L_x_97) ;  /* 0x0000000000048947 */ /* 0x000fea0003800000 */
[----:B------:R0:W5:Y:S02]  /*4540*/  LDG.E.LTC128B R18, desc[UR48][R8.64+0xe4] ;  /* 0x0000e43008127981 */ /* 0x000164000c1e1920 */
.L_x_97:
[----:B------:R-:W-:Y:S05]  /*4550*/  BSYNC B1 ;  /* 0x0000000000017941 */ /* 0x000fea0003800000 */
.L_x_96:
[----:B------:R-:W-:Y:S05]  /*4560*/  @!P0 BRA `(.L_x_98) ;  /* 0x0000000800708947 */ /* 0x000fea0003800000 */
[----:B0----5:R-:W-:-:S05]  /*4570*/  LOP3.LUT R3, R18, 0xffffe000, RZ, 0xc0, !PT ;  /* 0xffffe00012037812 */ /* 0x021fca00078ec0ff */
[----:B------:R-:W-:-:S04]  /*4580*/  FMUL R0, R3, R58 ;  /* 0x0000003a03007220 */ /* 0x000fc80000400000 */
[----:B------:R-:W-:-:S05]  /*4590*/  FFMA R55, R55, R57, R0 ;  /* 0x0000003937377223 */ /* 0x000fca0000000000 */
[----:B------:R-:W-:-:S05]  /*45a0*/  F2FP.TF32.F32.PACK_B R55, R55 ;  /* 0x00000037ff37723e */ /* 0x000fca00024050ff */
[----:B------:R0:W-:Y:S01]  /*45b0*/  STG.E desc[UR48][R10.64+0xe4], R55 ;  /* 0x0000e4370a007986 */ /* 0x0001e2000c101930 */
[----:B------:R-:W-:Y:S05]  /*45c0*/  BRA `(.L_x_98) ;  /* 0x0000000800587947 */ /* 0x000fea0003800000 */
.L_x_37:
[----:B------:R-:W-:Y:S01]  /*45d0*/  ISETP.GT.AND P4, PT, R22, 0x1, PT ;  /* 0x000000011600780c */ /* 0x000fe20003f84270 */
[----:B------:R-:W-:Y:S01]  /*45e0*/  ULDC.64 UR4, c[0x0][0x5c0] ;  /* 0x0001700000047ab9 */ /* 0x000fe20000000a00 */
[-C--:B------:R-:W-:Y:S01]  /*45f0*/  FMUL R3, R24, R57.reuse ;  /* 0x0000003918037220 */ /* 0x080fe20000400000 */
[----:B------:R-:W-:Y:S01]  /*4600*/  LEA R4, P1, R72, UR4, 0x2 ;  /* 0x0000000448047c11 */ /* 0x000fe2000f8210ff */
[-C--:B------:R-:W-:Y:S01]  /*4610*/  FMUL R25, R25, R57.reuse ;  /* 0x0000003919197220 */ /* 0x080fe20000400000 */
[----:B------:R-:W-:Y:S01]  /*4620*/  ISETP.GT.AND P0, PT, R0, RZ, P4 ;  /* 0x000000ff0000720c */ /* 0x000fe20002704270 */
[-C--:B------:R-:W-:Y:S01]  /*4630*/  FMUL R9, R26, R57.reuse ;  /* 0x000000391a097220 */ /* 0x080fe20000400000 */
[----:B------:R-:W-:Y:S01]  /*4640*/  ISETP.GT.AND P3, PT, R0, 0x8, P3 ;  /* 0x000000080000780c */ /* 0x000fe20001f64270 */
[-C--:B------:R-:W-:Y:S01]  /*4650*/  FMUL R27, R27, R57.reuse ;  /* 0x000000391b1b7220 */ /* 0x080fe20000400000 */
[----:B------:R-:W-:Y:S01]  /*4660*/  LEA.HI.X R5, R72, UR5, R83, 0x2, P1 ;  /* 0x0000000548057c11 */ /* 0x000fe200088f1453 */
[----:B------:R-:W-:Y:S01]  /*4670*/  FMUL R29, R29, R57 ;  /* 0x000000391d1d7220 */ /* 0x000fe20000400000 */
[----:B------:R-:W-:Y:S01]  /*4680*/  F2FP.TF32.F32.PACK_B R3, R3 ;  /* 0x00000003ff03723e */ /* 0x000fe200024050ff */
[-C--:B------:R-:W-:Y:S01]  /*4690*/  FMUL R31, R31, R57.reuse ;  /* 0x000000391f1f7220 */ /* 0x080fe20000400000 */
[----:B------:R-:W-:Y:S01]  /*46a0*/  SHF.L.U64.HI R7, R59, 0x2, R64 ;  /* 0x000000023b077819 */ /* 0x000fe20000010240 */
[----:B------:R-:W-:Y:S01]  /*46b0*/  FMUL R33, R33, R57 ;  /* 0x0000003921217220 */ /* 0x000fe20000400000 */
[----:B------:R-:W-:Y:S01]  /*46c0*/  LEA R6, P1, R59, R4, 0x2 ;  /* 0x000000043b067211 */ /* 0x000fe200078210ff */
[----:B------:R0:W-:Y:S01]  /*46d0*/  @P2 STG.E desc[UR48][R4.64], R3 ;  /* 0x0000000304002986 */ /* 0x0001e2000c101930 */
[----:B------:R-:W-:Y:S01]  /*46e0*/  F2FP.TF32.F32.PACK_B R25, R25 ;  /* 0x00000019ff19723e */ /* 0x000fe200024050ff */
[----:B------:R-:W-:Y:S01]  /*46f0*/  FMUL R11, R34, R57 ;  /* 0x00000039220b7220 */ /* 0x000fe20000400000 */
[----:B------:R-:W-:Y:S01]  /*4700*/  F2FP.TF32.F32.PACK_B R9, R9 ;  /* 0x00000009ff09723e */ /* 0x000fe200024050ff */
[----:B------:R-:W-:Y:S01]  /*4710*/  IMAD.X R7, R7, 0x1, R5, P1 ;  /* 0x0000000107077824 */ /* 0x000fe200008e0605 */
[C---:B------:R-:W-:Y:S01]  /*4720*/  ISETP.GT.AND P2, PT, R22.reuse, 0x8, PT ;  /* 0x000000081600780c */ /* 0x040fe20003f44270 */
[----:B------:R-:W-:Y:S01]  /*4730*/  @P0 STG.E desc[UR48][R4.64+0x4], R25 ;  /* 0x0000041904000986 */ /* 0x000fe2000c101930 */
[----:B------:R-:W-:Y:S01]  /*4740*/  ISETP.GT.AND P0, PT, R22, 0x9, PT ;  /* 0x000000091600780c */ /* 0x000fe20003f04270 */
[-C--:B------:R-:W-:Y:S01]  /*4750*/  FMUL R35, R35, R57.reuse ;  /* 0x0000003923237220 */ /* 0x080fe20000400000 */
[C---:B------:R-:W-:Y:S01]  /*4760*/  ISETP.GT.AND P4, PT, R0.reuse, 0x8, P4 ;  /* 0x000000080000780c */ /* 0x040fe20002784270 */
[----:B------:R1:W-:Y:S01]  /*4770*/  @P3 STG.E desc[UR48][R6.64], R9 ;  /* 0x0000000906003986 */ /* 0x0003e2000c101930 */
[----:B------:R-:W-:Y:S01]  /*4780*/  ISETP.GT.AND P1, PT, R0, RZ, P2 ;  /* 0x000000ff0000720c */ /* 0x000fe20001724270 */
[-C--:B0-----:R-:W-:Y:S01]  /*4790*/  FMUL R3, R28, R57.reuse ;  /* 0x000000391c037220 */ /* 0x081fe20000400000 */
[C---:B------:R-:W-:Y:S01]  /*47a0*/  ISETP.GT.AND P3, PT, R0.reuse, RZ, P0 ;  /* 0x000000ff0000720c */ /* 0x040fe20000764270 */
[----:B------:R-:W-:Y:S01]  /*47b0*/  FMUL R37, R37, R57 ;  /* 0x0000003925257220 */ /* 0x000fe20000400000 */
[----:B------:R-:W-:Y:S01]  /*47c0*/  F2FP.TF32.F32.PACK_B R27, R27 ;  /* 0x0000001bff1b723e */ /* 0x000fe200024050ff */
[----:B------:R-:W-:Y:S01]  /*47d0*/  FMUL R39, R39, R57 ;  /* 0x0000003927277220 */ /* 0x000fe20000400000 */
[----:B------:R-:W-:Y:S01]  /*47e0*/  F2FP.TF32.F32.PACK_B R3, R3 ;  /* 0x00000003ff03723e */ /* 0x000fe200024050ff */
[-C--:B------:R-:W-:Y:S01]  /*47f0*/  FMUL R41, R41, R57.reuse ;  /* 0x0000003929297220 */ /* 0x080fe20000400000 */
[----:B------:R-:W-:Y:S01]  /*4800*/  ISETP.GT.AND P2, PT, R0, 0x8, P2 ;  /* 0x000000080000780c */ /* 0x000fe20001744270 */
[----:B------:R-:W-:Y:S01]  /*4810*/  FMUL R43, R43, R57 ;  /* 0x000000392b2b7220 */ /* 0x000fe20000400000 */
[----:B------:R-:W-:Y:S01]  /*4820*/  F2FP.TF32.F32.PACK_B R29, R29 ;  /* 0x0000001dff1d723e */ /* 0x000fe200024050ff */
[----:B------:R-:W-:Y:S01]  /*4830*/  @P4 STG.E desc[UR48][R6.64+0x4], R27 ;  /* 0x0000041b06004986 */ /* 0x000fe2000c101930 */
[-C--:B-1----:R-:W-:Y:S01]  /*4840*/  FMUL R9, R30, R57.reuse ;  /* 0x000000391e097220 */ /* 0x082fe20000400000 */
[----:B------:R-:W-:Y:S01]  /*4850*/  ISETP.GT.AND P0, PT, R0, 0x8, P0 ;  /* 0x000000080000780c */ /* 0x000fe20000704270 */
[-C--:B------:R-:W-:Y:S01]  /*4860*/  FMUL R45, R45, R57.reuse ;  /* 0x000000392d2d7220 */ /* 0x080fe20000400000 */
[----:B------:R0:W-:Y:S01]  /*4870*/  @P1 STG.E desc[UR48][R4.64+0x20], R3 ;  /* 0x0000200304001986 */ /* 0x0001e2000c101930 */
[C---:B------:R-:W-:Y:S01]  /*4880*/  ISETP.GT.AND P4, PT, R22.reuse, 0x11, PT ;  /* 0x000000111600780c */ /* 0x040fe20003f84270 */
[----:B------:R-:W-:Y:S01]  /*4890*/  FMUL R47, R47, R57 ;  /* 0x000000392f2f7220 */ /* 0x000fe20000400000 */
[----:B------:R-:W-:Y:S01]  /*48a0*/  F2FP.TF32.F32.PACK_B R9, R9 ;  /* 0x00000009ff09723e */ /* 0x000fe200024050ff */
[----:B------:R-:W-:Y:S01]  /*48b0*/  @P3 STG.E desc[UR48][R4.64+0x24], R29 ;  /* 0x0000241d04003986 */ /* 0x000fe2000c101930 */
[----:B------:R-:W-:Y:S01]  /*48c0*/  ISETP.GT.AND P3, PT, R22, 0x10, PT ;  /* 0x000000101600780c */ /* 0x000fe20003f64270 */
[----:B------:R-:W-:Y:S01]  /*48d0*/  FMUL R49, R49, R57 ;  /* 0x0000003931317220 */ /* 0x000fe20000400000 */
[----:B------:R-:W-:Y:S01]  /*48e0*/  F2FP.TF32.F32.PACK_B R31, R31 ;  /* 0x0000001fff1f723e */ /* 0x000fe200024050ff */
[----:B------:R1:W-:Y:S01]  /*48f0*/  @P2 STG.E desc[UR48][R6.64+0x20], R9 ;  /* 0x0000200906002986 */ /* 0x0003e2000c101930 */
[C---:B------:R-:W-:Y:S01]  /*4900*/  ISETP.GT.AND P1, PT, R0.reuse, RZ, P3 ;  /* 0x000000ff0000720c */ /* 0x040fe20001f24270 */
[-C--:B------:R-:W-:Y:S01]  /*4910*/  FMUL R51, R51, R57.reuse ;  /* 0x0000003933337220 */ /* 0x080fe20000400000 */
[----:B------:R-:W-:Y:S01]  /*4920*/  ISETP.GT.AND P2, PT, R0, RZ, P4 ;  /* 0x000000ff0000720c */ /* 0x000fe20002744270 */
[----:B0-----:R-:W-:Y:S01]  /*4930*/  FMUL R3, R32, R57 ;  /* 0x0000003920037220 */ /* 0x001fe20000400000 */
[----:B------:R-:W-:Y:S01]  /*4940*/  ISETP.GT.AND P3, PT, R0, 0x8, P3 ;  /* 0x000000080000780c */ /* 0x000fe20001f64270 */
[----:B------:R-:W-:Y:S01]  /*4950*/  @P0 STG.E desc[UR48][R6.64+0x24], R31 ;  /* 0x0000241f06000986 */ /* 0x000fe2000c101930 */
[----:B------:R-:W-:Y:S01]  /*4960*/  F2FP.TF32.F32.PACK_B R33, R33 ;  /* 0x00000021ff21723e */ /* 0x000fe200024050ff */
[----:B------:R-:W-:Y:S01]  /*4970*/  FMUL R53, R53, R57 ;  /* 0x0000003935357220 */ /* 0x000fe20000400000 */
[----:B------:R-:W-:Y:S01]  /*4980*/  F2FP.TF32.F32.PACK_B R3, R3 ;  /* 0x00000003ff03723e */ /* 0x000fe200024050ff */
[----:B------:R-:W-:Y:S01]  /*4990*/  FMUL R55, R55, R57 ;  /* 0x0000003937377220 */ /* 0x000fe20000400000 */
[----:B------:R-:W-:Y:S01]  /*49a0*/  F2FP.TF32.F32.PACK_B R11, R11 ;  /* 0x0000000bff0b723e */ /* 0x000fe200024050ff */
[----:B-1----:R-:W-:Y:S01]  /*49b0*/  FMUL R9, R38, R57 ;  /* 0x0000003926097220 */ /* 0x002fe20000400000 */
[C---:B------:R-:W-:Y:S01]  /*49c0*/  ISETP.GT.AND P0, PT, R22.reuse, 0x19, PT ;  /* 0x000000191600780c */ /* 0x040fe20003f04270 */
[----:B------:R0:W-:Y:S01]  /*49d0*/  @P1 STG.E desc[UR48][R4.64+0x40], R3 ;  /* 0x0000400304001986 */ /* 0x0001e2000c101930 */
[----:B------:R-:W-:-:S02]  /*49e0*/  ISETP.GT.AND P1, PT, R22, 0x18, PT ;  /* 0x000000181600780c */ /* 0x000fc40003f24270 */
[C---:B------:R-:W-:Y:S01]  /*49f0*/  ISETP.GT.AND P4, PT, R0.reuse, 0x8, P4 ;  /* 0x000000080000780c */ /* 0x040fe20002784270 */
[----:B------:R-:W-:Y:S01]  /*4a00*/  @P2 STG.E desc[UR48][R4.64+0x44], R33 ;  /* 0x0000442104002986 */ /* 0x000fe2000c101930 */
[C---:B------:R-:W-:Y:S02]  /*4a10*/  ISETP.GT.AND P2, PT, R0.reuse, RZ, P1 ;  /* 0x000000ff0000720c */ /* 0x040fe40000f44270 */
[C---:B------:R-:W-:Y:S01]  /*4a20*/  ISETP.GT.AND P1, PT, R0.reuse, 0x8, P1 ;  /* 0x000000080000780c */ /* 0x040fe20000f24270 */
[----:B------:R1:W-:Y:S01]  /*4a30*/  @P3 STG.E desc[UR48][R6.64+0x40], R11 ;  /* 0x0000400b06003986 */ /* 0x0003e2000c101930 */
[----:B------:R-:W-:Y:S02]  /*4a40*/  ISETP.GT.AND P3, PT, R0, RZ, P0 ;  /* 0x000000ff0000720c */ /* 0x000fe40000764270 */
[----:B------:R-:W-:Y:S01]  /*4a50*/  F2FP.TF32.F32.PACK_B R35, R35 ;  /* 0x00000023ff23723e */ /* 0x000fe200024050ff */
[----:B0-----:R-:W-:Y:S01]  /*4a60*/  FMUL R3, R36, R57 ;  /* 0x0000003924037220 */ /* 0x001fe20000400000 */
[----:B------:R-:W-:-:S02]  /*4a70*/  F2FP.TF32.F32.PACK_B R37, R37 ;  /* 0x00000025ff25723e */ /* 0x000fc400024050ff */
[----:B------:R-:W-:Y:S01]  /*4a80*/  F2FP.TF32.F32.PACK_B R9, R9 ;  /* 0x00000009ff09723e */ /* 0x000fe200024050ff */
[----:B------:R-:W-:Y:S01]  /*4a90*/  @P4 STG.E desc[UR48][R6.64+0x44], R35 ;  /* 0x0000442306004986 */ /* 0x000fe2000c101930 */
[----:B------:R-:W-:Y:S02]  /*4aa0*/  F2FP.TF32.F32.PACK_B R3, R3 ;  /* 0x00000003ff03723e */ /* 0x000fe400024050ff */
[----:B------:R-:W-:Y:S01]  /*4ab0*/  F2FP.TF32.F32.PACK_B R39, R39 ;  /* 0x00000027ff27723e */ /* 0x000fe200024050ff */
[----:B-1----:R-:W-:Y:S01]  /*4ac0*/  FMUL R11, R42, R57 ;  /* 0x000000392a0b7220 */ /* 0x002fe20000400000 */
[----:B------:R-:W-:Y:S01]  /*4ad0*/  F2FP.TF32.F32.PACK_B R41, R41 ;  /* 0x00000029ff29723e */ /* 0x000fe200024050ff */
[----:B------:R0:W-:Y:S01]  /*4ae0*/  @P2 STG.E desc[UR48][R4.64+0x60], R3 ;  /* 0x0000600304002986 */ /* 0x0001e2000c101930 */
[----:B------:R-:W-:Y:S02]  /*4af0*/  ISETP.GT.AND P2, PT, R22, 0x20, PT ;  /* 0x000000201600780c */ /* 0x000fe40003f44270 */
[----:B------:R-:W-:Y:S01]  /*4b00*/  F2FP.TF32.F32.PACK_B R11, R11 ;  /* 0x0000000bff0b723e */ /* 0x000fe200024050ff */
[----:B------:R-:W-:Y:S01]  /*4b10*/  @P3 STG.E desc[UR48][R4.64+0x64], R37 ;  /* 0x0000642504003986 */ /* 0x000fe2000c101930 */
[----:B------:R-:W-:-:S02]  /*4b20*/  ISETP.GT.AND P3, PT, R0, 0x8, P0 ;  /* 0x000000080000780c */ /* 0x000fc40000764270 */
[----:B------:R-:W-:Y:S01]  /*4b30*/  ISETP.GT.AND P0, PT, R22, 0x21, PT ;  /* 0x000000211600780c */ /* 0x000fe20003f04270 */
[----:B------:R1:W-:Y:S01]  /*4b40*/  @P1 STG.E desc[UR48][R6.64+0x60], R9 ;  /* 0x0000600906001986 */ /* 0x0003e2000c101930 */
[C---:B------:R-:W-:Y:S02]  /*4b50*/  ISETP.GT.AND P4, PT, R0.reuse, RZ, P2 ;  /* 0x000000ff0000720c */ /* 0x040fe40001784270 */
[----:B------:R-:W-:Y:S01]  /*4b60*/  ISETP.GT.AND P1, PT, R0, RZ, P0 ;  /* 0x000000ff0000720c */ /* 0x000fe20000724270 */
[----:B0-----:R-:W-:Y:S01]  /*4b70*/  FMUL R3, R40, R57 ;  /* 0x0000003928037220 */ /* 0x001fe20000400000 */
[C---:B------:R-:W-:Y:S02]  /*4b80*/  ISETP.GT.AND P2, PT, R0.reuse, 0x8, P2 ;  /* 0x000000080000780c */ /* 0x040fe40001744270 */
[----:B------:R-:W-:Y:S02]  /*4b90*/  F2FP.TF32.F32.PACK_B R43, R43 ;  /* 0x0000002bff2b723e */ /* 0x000fe400024050ff */
[----:B------:R-:W-:Y:S01]  /*4ba0*/  F2FP.TF32.F32.PACK_B R3, R3 ;  /* 0x00000003ff03723e */ /* 0x000fe200024050ff */
[----:B------:R-:W-:Y:S01]  /*4bb0*/  @P3 STG.E desc[UR48][R6.64+0x64], R39 ;  /* 0x0000642706003986 */ /* 0x000fe2000c101930 */
[----:B------:R-:W-:Y:S01]  /*4bc0*/  ISETP.GT.AND P3, PT, R0, 0x8, P0 ;  /* 0x000000080000780c */ /* 0x000fe20000764270 */
[----:B-1----:R-:W-:Y:S01]  /*4bd0*/  FMUL R9, R46, R57 ;  /* 0x000000392e097220 */ /* 0x002fe20000400000 */
[----:B------:R-:W-:Y:S01]  /*4be0*/  ISETP.GT.AND P0, PT, R22, 0x29, PT ;  /* 0x000000291600780c */ /* 0x000fe20003f04270 */
[----:B------:R0:W-:Y:S01]  /*4bf0*/  @P4 STG.E desc[UR48][R4.64+0x80], R3 ;  /* 0x0000800304004986 */ /* 0x0001e2000c101930 */
[----:B------:R-:W-:-:S02]  /*4c00*/  F2FP.TF32.F32.PACK_B R45, R45 ;  /* 0x0000002dff2d723e */ /* 0x000fc400024050ff */
[----:B------:R-:W-:Y:S01]  /*4c10*/  F2FP.TF32.F32.PACK_B R9, R9 ;  /* 0x00000009ff09723e */ /* 0x000fe200024050ff */
[----:B------:R-:W-:Y:S01]  /*4c20*/  @P1 STG.E desc[UR48][R4.64+0x84], R41 ;  /* 0x0000842904001986 */ /* 0x000fe2000c101930 */
[----:B------:R-:W-:Y:S02]  /*4c30*/  ISETP.GT.AND P1, PT, R22, 0x28, PT ;  /* 0x000000281600780c */ /* 0x000fe40003f24270 */
[----:B------:R-:W-:Y:S01]  /*4c40*/  F2FP.TF32.F32.PACK_B R47, R47 ;  /* 0x0000002fff2f723e */ /* 0x000fe200024050ff */
[----:B------:R1:W-:Y:S01]  /*4c50*/  @P2 STG.E desc[UR48][R6.64+0x80], R11 ;  /* 0x0000800b06002986 */ /* 0x0003e2000c101930 */
[C---:B------:R-:W-:Y:S02]  /*4c60*/  ISETP.GT.AND P4, PT, R0.reuse, RZ, P1 ;  /* 0x000000ff0000720c */ /* 0x040fe40000f84270 */
[----:B------:R-:W-:Y:S01]  /*4c70*/  ISETP.GT.AND P2, PT, R0, RZ, P0 ;  /* 0x000000ff0000720c */ /* 0x000fe20000744270 */
[----:B0-----:R-:W-:Y:S01]  /*4c80*/  FMUL R3, R44, R57 ;  /* 0x000000392c037220 */ /* 0x001fe20000400000 */
[C---:B------:R-:W-:Y:S01]  /*4c90*/  ISETP.GT.AND P1, PT, R0.reuse, 0x8, P1 ;  /* 0x000000080000780c */ /* 0x040fe20000f24270 */
[----:B------:R-:W-:Y:S01]  /*4ca0*/  @P3 STG.E desc[UR48][R6.64+0x84], R43 ;  /* 0x0000842b06003986 */ /* 0x000fe2000c101930 */
[----:B------:R-:W-:-:S02]  /*4cb0*/  ISETP.GT.AND P0, PT, R0, 0x8, P0 ;  /* 0x000000080000780c */ /* 0x000fc40000704270 */
[----:B------:R-:W-:Y:S02]  /*4cc0*/  F2FP.TF32.F32.PACK_B R3, R3 ;  /* 0x00000003ff03723e */ /* 0x000fe400024050ff */
[----:B------:R-:W-:Y:S01]  /*4cd0*/  ISETP.GT.AND P3, PT, R22, 0x31, PT ;  /* 0x000000311600780c */ /* 0x000fe20003f64270 */
[----:B-1----:R-:W-:Y:S01]  /*4ce0*/  FMUL R11, R48, R57 ;  /* 0x00000039300b7220 */ /* 0x002fe20000400000 */
[----:B------:R-:W-:Y:S01]  /*4cf0*/  F2FP.TF32.F32.PACK_B R49, R49 ;  /* 0x00000031ff31723e */ /* 0x000fe200024050ff */
[----:B------:R0:W-:Y:S01]  /*4d00*/  @P4 STG.E desc[UR48][R4.64+0xa0], R3 ;  /* 0x0000a00304004986 */ /* 0x0001e2000c101930 */
[----:B------:R-:W-:Y:S02]  /*4d10*/  F2FP.TF32.F32.PACK_B R51, R51 ;  /* 0x00000033ff33723e */ /* 0x000fe400024050ff */
[----:B------:R-:W-:Y:S01]  /*4d20*/  F2FP.TF32.F32.PACK_B R11, R11 ;  /* 0x0000000bff0b723e */ /* 0x000fe200024050ff */
[----:B------:R-:W-:Y:S01]  /*4d30*/  @P2 STG.E desc[UR48][R4.64+0xa4], R45 ;  /* 0x0000a42d04002986 */ /* 0x000fe2000c101930 */
[----:B------:R-:W-:-:S02]  /*4d40*/  ISETP.GT.AND P2, PT, R22, 0x30, PT ;  /* 0x000000301600780c */ /* 0x000fc40003f44270 */
[----:B------:R-:W-:Y:S01]  /*4d50*/  F2FP.TF32.F32.PACK_B R53, R53 ;  /* 0x00000035ff35723e */ /* 0x000fe200024050ff */
[----:B------:R1:W-:Y:S01]  /*4d60*/  @P1 STG.E desc[UR48][R6.64+0xa0], R9 ;  /* 0x0000a00906001986 */ /* 0x0003e2000c101930 */
[C---:B------:R-:W-:Y:S02]  /*4d70*/  ISETP.GT.AND P4, PT, R0.reuse, RZ, P2 ;  /* 0x000000ff0000720c */ /* 0x040fe40001784270 */
[----:B------:R-:W-:Y:S01]  /*4d80*/  ISETP.GT.AND P1, PT, R0, RZ, P3 ;  /* 0x000000ff0000720c */ /* 0x000fe20001f24270 */
[----:B0-----:R-:W-:Y:S01]  /*4d90*/  FMUL R3, R50, R57 ;  /* 0x0000003932037220 */ /* 0x001fe20000400000 */
[----:B------:R-:W-:Y:S01]  /*4da0*/  ISETP.GT.AND P2, PT, R0, 0x8, P2 ;  /* 0x000000080000780c */ /* 0x000fe20001744270 */
[----:B------:R-:W-:Y:S01]  /*4db0*/  @P0 STG.E desc[UR48][R6.64+0xa4], R47 ;  /* 0x0000a42f06000986 */ /* 0x000fe2000c101930 */
[----:B------:R-:W-:Y:S02]  /*4dc0*/  ISETP.GT.AND P0, PT, R22, 0x38, PT ;  /* 0x000000381600780c */ /* 0x000fe40003f04270 */
[----:B------:R-:W-:-:S02]  /*4dd0*/  F2FP.TF32.F32.PACK_B R3, R3 ;  /* 0x00000003ff03723e */ /* 0x000fc400024050ff */
[----:B------:R-:W-:Y:S01]  /*4de0*/  ISETP.GT.AND P3, PT, R0, 0x8, P3 ;  /* 0x000000080000780c */ /* 0x000fe20001f64270 */
[----:B-1----:R-:W-:Y:S01]  /*4df0*/  FMUL R9, R52, R57 ;  /* 0x0000003934097220 */ /* 0x002fe20000400000 */
[----:B------:R-:W-:Y:S01]  /*4e00*/  F2FP.TF32.F32.PACK_B R55, R55 ;  /* 0x00000037ff37723e */ /* 0x000fe200024050ff */
[----:B------:R0:W-:Y:S01]  /*4e10*/  @P4 STG.E desc[UR48][R4.64+0xc0], R11 ;  /* 0x0000c00b04004986 */ /* 0x0001e2000c101930 */
[----:B------:R-:W-:Y:S02]  /*4e20*/  ISETP.GT.AND P4, PT, R22, 0x39, PT ;  /* 0x000000391600780c */ /* 0x000fe40003f84270 */
[----:B------:R-:W-:Y:S01]  /*4e30*/  F2FP.TF32.F32.PACK_B R9, R9 ;  /* 0x00000009ff09723e */ /* 0x000fe200024050ff */
[----:B------:R-:W-:Y:S01]  /*4e40*/  @P1 STG.E desc[UR48][R4.64+0xc4], R49 ;  /* 0x0000c43104001986 */ /* 0x000fe2000c101930 */
[C---:B------:R-:W-:Y:S02]  /*4e50*/  ISETP.GT.AND P1, PT, R0.reuse, RZ, P0 ;  /* 0x000000ff0000720c */ /* 0x040fe40000724270 */
[C---:B------:R-:W-:Y:S01]  /*4e60*/  ISETP.GT.AND P0, PT, R0.reuse, 0x8, P0 ;  /* 0x000000080000780c */ /* 0x040fe20000704270 */
[----:B------:R-:W-:Y:S01]  /*4e70*/  @P2 STG.E desc[UR48][R6.64+0xc0], R3 ;  /* 0x0000c00306002986 */ /* 0x000fe2000c101930 */
[----:B------:R-:W-:-:S02]  /*4e80*/  ISETP.GT.AND P2, PT, R0, RZ, P4 ;  /* 0x000000ff0000720c */ /* 0x000fc40002744270 */
[----:B------:R-:W-:Y:S01]  /*4e90*/  ISETP.GT.AND P4, PT, R0, 0x8, P4 ;  /* 0x000000080000780c */ /* 0x000fe20002784270 */
[----:B0-----:R-:W-:Y:S01]  /*4ea0*/  FMUL R11, R54, R57 ;  /* 0x00000039360b7220 */ /* 0x001fe20000400000 */
[----:B------:R-:W-:Y:S04]  /*4eb0*/  @P3 STG.E desc[UR48][R6.64+0xc4], R51 ;  /* 0x0000c43306003986 */ /* 0x000fe8000c101930 */
[----:B------:R-:W-:Y:S01]  /*4ec0*/  F2FP.TF32.F32.PACK_B R11, R11 ;  /* 0x0000000bff0b723e */ /* 0x000fe200024050ff */
[----:B------:R-:W-:Y:S04]  /*4ed0*/  @P1 STG.E desc[UR48][R4.64+0xe0], R9 ;  /* 0x0000e00904001986 */ /* 0x000fe8000c101930 */
[----:B------:R0:W-:Y:S02]  /*4ee0*/  @P2 STG.E desc[UR48][R4.64+0xe4], R53 ;  /* 0x0000e43504002986 */ /* 0x0001e4000c101930 */
[----:B0-----:R-:W-:-:S02]  /*4ef0*/  @P0 IMAD.MOV.U32 R4, RZ, RZ, R6 ;  /* 0x000000ffff040224 */ /* 0x001fc400078e0006 */
[----:B------:R-:W-:-:S05]  /*4f00*/  @P0 IMAD.MOV.U32 R5, RZ, RZ, R7 ;  /* 0x000000ffff050224 */ /* 0x000fca00078e0007 */
[----:B------:R0:W-:Y:S04]  /*4f10*/  @P0 STG.E desc[UR48][R4.64+0xe0], R11 ;  /* 0x0000e00b04000986 */ /* 0x0001e8000c101930 */
[----:B------:R0:W-:Y:S02]  /*4f20*/  @P4 STG.E desc[UR48][R6.64+0xe4], R55 ;  /* 0x0000e43706004986 */ /* 0x0001e4000c101930 */
.L_x_98:
[----:B------:R-:W-:Y:S05]  /*4f30*/  BSYNC B0 ;  /* 0x0000000000007941 */ /* 0x000fea0003800000 */
.L_x_36:
[----:B0-----:R-:W3:Y:S01]  /*4f40*/  LDL.64 R4, [R1] ;  /* 0x0000000001047983 */ /* 0x001ee20000100a00 */
[----:B------:R-:W-:Y:S01]  /*4f50*/  ULDC.64 UR4, c[0x0][0x650] ;  /* 0x0001940000047ab9 */ /* 0x000fe20000000a00 */
[----:B------:R-:W-:Y:S02]  /*4f60*/  IMAD.U32 R0, RZ, RZ, UR45 ;  /* 0x0000002dff007e24 */ /* 0x000fe4000f8e00ff */
[----:B------:R-:W-:Y:S02]  /*4f70*/  IMAD.MOV.U32 R22, RZ, RZ, -0x1 ;  /* 0xffffffffff167424 */ /* 0x000fe400078e00ff */
[----:B------:R0:W-:Y:S01]  /*4f80*/  SYNCS.ARRIVE.TRANS64.A1T0 RZ, [R0+UR41], RZ ;  /* 0x000000ff00ff79a7 */ /* 0x0001e20008100029 */
[----:B-----5:R-:W-:Y:S02]  /*4f90*/  IMAD.MOV.U32 R18, RZ, RZ, -0x1 ;  /* 0xffffffffff127424 */ /* 0x020fe400078e00ff */
[----:B--2---:R-:W-:Y:S01]  /*4fa0*/  IMAD.MOV.U32 R19, RZ, RZ, -0x1 ;  /* 0xffffffffff137424 */ /* 0x004fe200078e00ff */
[----:B0-----:R-:W-:-:S02]  /*4fb0*/  PRMT R0, RZ, 0x7610, R0 ;  /* 0x00007610ff007816 */ /* 0x001fc40000000000 */
[----:B---3--:R-:W-:-:S05]  /*4fc0*/  LEA R16, P0, R4, R16, 0x1 ;  /* 0x0000001004107211 */ /* 0x008fca00078008ff */
[----:B------:R-:W-:Y:S01]  /*4fd0*/  IMAD.X R17, R66, 0x1, R17, P0 ;  /* 0x0000000142117824 */ /* 0x000fe200000e0611 */
[----:B------:R-:W-:-:S04]  /*4fe0*/  ISETP.GE.U32.AND P0, PT, R16, UR4, PT ;  /* 0x0000000410007c0c */ /* 0x000fc8000bf06070 */
[----:B------:R-:W-:-:S13]  /*4ff0*/  ISETP.GE.U32.AND.EX P0, PT, R17, UR5, PT, P0 ;  /* 0x0000000511007c0c */ /* 0x000fda000bf06100 */
[----:B------:R-:W-:Y:S05]  /*5000*/  @P0 BRA `(.L_x_99) ;  /* 0x00000004004c0947 */ /* 0x000fea0003800000 */
[----:B----4-:R-:W0:Y:S01]  /*5010*/  LDC.64 R10, c[0x0][0x628] ;  /* 0x00018a00ff0a7b82 */ /* 0x010e220000000a00 */
[----:B------:R-:W2:Y:S01]  /*5020*/  S2R R12, SR_CTAID.X ;  /* 0x00000000000c7919 */ /* 0x000ea20000002500 */
[----:B-1----:R-:W-:Y:S02]  /*5030*/  IMAD.MOV.U32 R8, RZ, RZ, R16 ;  /* 0x000000ffff087224 */ /* 0x002fe400078e0010 */
[----:B------:R-:W-:Y:S01]  /*5040*/  IMAD.MOV.U32 R9, RZ, RZ, R17 ;  /* 0x000000ffff097224 */ /* 0x000fe200078e0011 */
[----:B------:R-:W1:Y:S03]  /*5050*/  S2R R18, SR_CTAID.Y ;  /* 0x0000000000127919 */ /* 0x000e660000002600 */
[----:B------:R-:W3:Y:S08]  /*5060*/  LDC R0, c[0x0][0x630] ;  /* 0x00018c00ff007b82 */ /* 0x000ef00000000800 */
[----:B------:R-:W4:Y:S01]  /*5070*/  LDC.64 R14, c[0x0][0x620] ;  /* 0x00018800ff0e7b82 */ /* 0x000f220000000a00 */
[----:B0-----:R-:W-:-:S04]  /*5080*/  ISETP.NE.U32.AND P0, PT, R10, RZ, PT ;  /* 0x000000ff0a00720c */ /* 0x001fc80003f05070 */
[----:B------:R-:W-:-:S13]  /*5090*/  ISETP.NE.AND.EX P0, PT, R11, RZ, PT, P0 ;  /* 0x000000ff0b00720c */ /* 0x000fda0003f05300 */
[----:B-1234-:R-:W-:Y:S05]  /*50a0*/  @!P0 BRA `(.L_x_100) ;  /* 0x0000000000288947 */ /* 0x01efea0003800000 */
[----:B------:R-:W0:Y:S02]  /*50b0*/  LDC R3, c[0x0][0x634] ;  /* 0x00018d00ff037b82 */ /* 0x000e240000000800 */
[----:B0-----:R-:W-:-:S05]  /*50c0*/  IADD3 R3, P0, R16, R3, RZ ;  /* 0x0000000310037210 */ /* 0x001fca0007f1e0ff */
        /* <DEDUP_REMOVED lines=8> */
.L_x_100:
[-CC-:B------:R-:W-:Y:S01]  /*5150*/  SHF.R.U64 R19, R8, R0.reuse, R9.reuse ;  /* 0x0000000008137219 */ /* 0x180fe20000001209 */
[----:B------:R-:W0:Y:S01]  /*5160*/  LDC.64 R26, c[0x0][0x640] ;  /* 0x00019000ff1a7b82 */ /* 0x000e220000000a00 */
[----:B------:R-:W-:Y:S01]  /*5170*/  SHF.R.U32.HI R0, RZ, R0, R9 ;  /* 0x00000000ff007219 */ /* 0x000fe20000011609 */
[----:B------:R-:W-:Y:S01]  /*5180*/  ULDC UR4, c[0x0][0x150] ;  /* 0x0000540000047ab9 */ /* 0x000fe20000000800 */
[----:B------:R-:W-:Y:S02]  /*5190*/  IADD3 R3, P0, RZ, -R19, RZ ;  /* 0x80000013ff037210 */ /* 0x000fe40007f1e0ff */
[----:B------:R-:W-:-:S03]  /*51a0*/  I2FP.F32.U32 R7, R12 ;  /* 0x0000000c00077245 */ /* 0x000fc60000201000 */
[----:B------:R-:W1:Y:S01]  /*51b0*/  LDC R6, c[0x0][0x618] ;  /* 0x00018600ff067b82 */ /* 0x000e620000000800 */
[----:B------:R-:W-:Y:S02]  /*51c0*/  IMAD.X R5, RZ, RZ, ~R0, P0 ;  /* 0x000000ffff057224 */ /* 0x000fe400000e0e00 */
[----:B------:R-:W-:Y:S01]  /*51d0*/  FMUL R7, R7, UR4 ;  /* 0x0000000407077c20 */ /* 0x000fe20008400000 */
[----:B------:R-:W-:Y:S01]  /*51e0*/  ULDC UR4, c[0x0][0x154] ;  /* 0x0000550000047ab9 */ /* 0x000fe20000000800 */
[-C--:B------:R-:W-:Y:S02]  /*51f0*/  IMAD R0, R5, R14.reuse, RZ ;  /* 0x0000000e05007224 */ /* 0x080fe400078e02ff */
[C---:B------:R-:W-:Y:S01]  /*5200*/  IMAD.WIDE.U32 R4, R3.reuse, R14, R16 ;  /* 0x0000000e03047225 */ /* 0x040fe200078e0010 */
[----:B------:R-:W2:Y:S01]  /*5210*/  LDC R11, c[0x0][0x608] ;  /* 0x00018200ff0b7b82 */ /* 0x000ea20000000800 */
[----:B------:R-:W3:Y:S02]  /*5220*/  F2I.U32.TRUNC.NTZ R7, R7 ;  /* 0x0000000700077305 */ /* 0x000ee4000020f000 */
[----:B------:R-:W-:-:S04]  /*5230*/  IMAD R3, R3, R15, R0 ;  /* 0x0000000f03037224 */ /* 0x000fc800078e0200 */
[----:B------:R-:W-:Y:S01]  /*5240*/  IMAD.IADD R3, R5, 0x1, R3 ;  /* 0x0000000105037824 */ /* 0x000fe200078e0203 */
[----:B------:R-:W4:Y:S01]  /*5250*/  LDC R8, c[0x0][0x658] ;  /* 0x00019600ff087b82 */ /* 0x000f220000000800 */
[----:B------:R-:W-:Y:S02]  /*5260*/  I2FP.F32.U32 R5, R18 ;  /* 0x0000001200057245 */ /* 0x000fe40000201000 */
[----:B0-----:R-:W-:-:S04]  /*5270*/  ISETP.NE.U32.AND P0, PT, R26, RZ, PT ;  /* 0x000000ff1a00720c */ /* 0x001fc80003f05070 */
[----:B------:R-:W-:Y:S01]  /*5280*/  ISETP.NE.AND.EX P0, PT, R27, RZ, PT, P0 ;  /* 0x000000ff1b00720c */ /* 0x000fe20003f05300 */
[----:B------:R-:W0:Y:S01]  /*5290*/  LDC R9, c[0x0][0x144] ;  /* 0x00005100ff097b82 */ /* 0x000e220000000800 */
[-C--:B-1----:R-:W-:Y:S01]  /*52a0*/  SHF.R.U32.HI R0, RZ, R6.reuse, R3 ;  /* 0x00000006ff007219 */ /* 0x082fe20000011603 */
[----:B---3--:R-:W-:Y:S01]  /*52b0*/  IMAD.MOV R7, RZ, RZ, -R7 ;  /* 0x000000ffff077224 */ /* 0x008fe200078e0a07 */
[----:B------:R-:W-:Y:S01]  /*52c0*/  SHF.R.U64 R13, R4, R6, R3 ;  /* 0x00000006040d7219 */ /* 0x000fe20000001203 */
[----:B------:R-:W-:-:S04]  /*52d0*/  FMUL R6, R5, UR4 ;  /* 0x0000000405067c20 */ /* 0x000fc80008400000 */
[----:B------:R-:W1:Y:S01]  /*52e0*/  LDC R21, c[0x0][0x148] ;  /* 0x00005200ff157b82 */ /* 0x000e620000000800 */
[-CC-:B--2---:R-:W-:Y:S02]  /*52f0*/  SHF.R.U64 R10, R13, R11.reuse, R0.reuse ;  /* 0x0000000b0d0a7219 */ /* 0x184fe40000001200 */
[----:B------:R-:W-:Y:S02]  /*5300*/  SHF.R.U32.HI R3, RZ, R11, R0 ;  /* 0x0000000bff037219 */ /* 0x000fe40000011600 */
[----:B------:R2:W3:Y:S03]  /*5310*/  F2I.U32.TRUNC.NTZ R0, R6 ;  /* 0x0000000600007305 */ /* 0x0004e6000020f000 */
[----:B------:R-:W1:Y:S01]  /*5320*/  LDC R14, c[0x0][0x648] ;  /* 0x00019200ff0e7b82 */ /* 0x000e620000000800 */
[-CC-:B----4-:R-:W-:Y:S02]  /*5330*/  SHF.R.U64 R15, R10, R8.reuse, R3.reuse ;  /* 0x000000080a0f7219 */ /* 0x190fe40000001203 */
[----:B------:R-:W-:-:S03]  /*5340*/  SHF.R.U32.HI R5, RZ, R8, R3 ;  /* 0x00000008ff057219 */ /* 0x000fc60000011603 */
[----:B------:R-:W-:Y:S02]  /*5350*/  IMAD.MOV.U32 R4, RZ, RZ, R15 ;  /* 0x000000ffff047224 */ /* 0x000fe400078e000f */
[----:B------:R-:W4:Y:S01]  /*5360*/  LDC R20, c[0x0][0x638] ;  /* 0x00018e00ff147b82 */ /* 0x000f220000000800 */
[----:B0-----:R-:W-:-:S07]  /*5370*/  IMAD R25, R9, R7, R12 ;  /* 0x0000000709197224 */ /* 0x001fce00078e020c */
[----:B------:R-:W0:Y:S08]  /*5380*/  LDC R24, c[0x0][0x610] ;  /* 0x00018400ff187b82 */ /* 0x000e300000000800 */
[----:B------:R-:W0:Y:S01]  /*5390*/  LDC R28, c[0x0][0x600] ;  /* 0x00018000ff1c7b82 */ /* 0x000e220000000800 */
[----:B--23--:R-:W-:Y:S05]  /*53a0*/  @!P0 BRA `(.L_x_101) ;  /* 0x0000000000288947 */ /* 0x00cfea0003800000 */
        /* <DEDUP_REMOVED lines=10> */
.L_x_101:
[----:B------:R-:W-:Y:S02]  /*5450*/  ISETP.NE.AND P0, PT, R2, 0x1, PT ;  /* 0x000000010200780c */ /* 0x000fe40003f05270 */
[----:B-1----:R-:W-:Y:S01]  /*5460*/  SHF.R.U64 R3, R4, R14, R5 ;  /* 0x0000000e04037219 */ /* 0x002fe20000001205 */
[----:B------:R-:W-:Y:S01]  /*5470*/  IMAD.MOV R5, RZ, RZ, -R0 ;  /* 0x000000ffff057224 */ /* 0x000fe200078e0a00 */
[----:B------:R-:W-:-:S03]  /*5480*/  LOP3.LUT R0, R10, R69, RZ, 0xc0, !PT ;  /* 0x000000450a007212 */ /* 0x000fc600078ec0ff */
[----:B------:R-:W-:Y:S02]  /*5490*/  IMAD.MOV R4, RZ, RZ, -R3 ;  /* 0x000000ffff047224 */ /* 0x000fe400078e0a03 */
[----:B------:R-:W-:Y:S01]  /*54a0*/  IMAD R22, R65, R3, R0 ;  /* 0x0000000341167224 */ /* 0x000fe200078e0200 */
[----:B------:R-:W-:Y:S01]  /*54b0*/  LOP3.LUT R3, R13, R68, RZ, 0xc0, !PT ;  /* 0x000000440d037212 */ /* 0x000fe200078ec0ff */
[----:B----4-:R-:W-:Y:S02]  /*54c0*/  IMAD R0, R4, R20, R15 ;  /* 0x0000001404007224 */ /* 0x010fe400078e020f */
[----:B------:R-:W-:Y:S02]  /*54d0*/  @P0 IMAD R25, R21, R5, R18 ;  /* 0x0000000515190224 */ /* 0x000fe400078e0212 */
[----:B0-----:R-:W-:Y:S02]  /*54e0*/  IMAD R3, R0, R28, R3 ;  /* 0x0000001c00037224 */ /* 0x001fe400078e0203 */
[----:B------:R-:W-:-:S02]  /*54f0*/  IMAD R22, R22, R24, R25 ;  /* 0x0000001816167224 */ /* 0x000fc400078e0219 */
[----:B------:R-:W-:-:S03]  /*5500*/  IMAD.MOV.U32 R4, RZ, RZ, 0x1 ;  /* 0x00000001ff047424 */ /* 0x000fc600078e00ff */
[----:B------:R-:W-:Y:S02]  /*5510*/  SEL R18, R3, R22, !P0 ;  /* 0x0000001603127207 */ /* 0x000fe40004000000 */
[----:B------:R-:W-:Y:S02]  /*5520*/  PRMT R0, R4, 0x7610, R0 ;  /* 0x0000761004007816 */ /* 0x000fe40000000000 */
[----:B------:R-:W-:-:S07]  /*5530*/  SEL R22, R22, R3, !P0 ;  /* 0x0000000316167207 */ /* 0x000fce0004000000 */
.L_x_99:
[----:B------:R-:W-:Y:S01]  /*5540*/  LOP3.LUT P0, RZ, R0, 0xff, RZ, 0xc0, !PT ;  /* 0x000000ff00ff7812 */ /* 0x000fe2000780c0ff */
[----:B------:R-:W-:Y:S01]  /*5550*/  UIMAD.WIDE.U32 UR4, UR36, -0x55555555, URZ ;  /* 0xaaaaaaab240478a5 */ /* 0x000fe2000f8e003f */
[----:B------:R-:W-:-:S03]  /*5560*/  LOP3.LUT R75, R75, 0x1, RZ, 0x3c, !PT ;  /* 0x000000014b4b7812 */ /* 0x000fc600078e3cff */
[----:B------:R-:W-:-:S04]  /*5570*/  USHF.R.U32.HI UR4, URZ, 0x1, UR5 ;  /* 0x000000013f047899 */ /* 0x000fc80008011605 */
[----:B------:R-:W-:-:S04]  /*5580*/  UIMAD UR36, UR4, -0x3, UR36 ;  /* 0xfffffffd042478a4 */ /* 0x000fc8000f8e0224 */
[----:B------:R-:W-:Y:S08]  /*5590*/  @P0 BRA `(.L_x_102) ;  /* 0xffffffc000740947 */ /* 0x000ff0000383ffff */
[----:B------:R-:W-:Y:S05]  /*55a0*/  EXIT ;  /* 0x000000000000794d */ /* 0x000fea0003800000 */
.L_x_17:
[----:B------:R-:W-:-:S08]  /*55b0*/  ISETP.NE.AND P0, PT, R14, RZ, PT ;  /* 0x000000ff0e00720c */ /* 0x000fd00003f05270 */
[----:B0-----:R-:W0:-:S00]  /*55c0*/  USETMAXREG.DEALLOC.CTAPOOL 0x28 ;  /* 0x00000028000079c8 */ /* 0x001e0000080e0500 */
[----:B------:R-:W-:Y:S05]  /*55d0*/  @P0 EXIT ;  /* 0x000000000000094d */ /* 0x000fea0003800000 */
[----:B0-----:R-:W-:Y:S01]  /*55e0*/  LOP3.LUT P0, RZ, R3, 0xff, RZ, 0xc0, !PT ;  /* 0x000000ff03ff7812 */ /* 0x001fe2000780c0ff */
[----:B------:R-:W-:Y:S02]  /*55f0*/  IMAD.MOV.U32 R3, RZ, RZ, 0x1 ;  /* 0x00000001ff037424 */ /* 0x000fe400078e00ff */
[----:B------:R-:W-:-:S10]  /*5600*/  IMAD.MOV.U32 R8, RZ, RZ, RZ ;  /* 0x000000ffff087224 */ /* 0x000fd400078e00ff */
[----:B------:R-:W-:Y:S05]  /*5610*/  @!P0 BRA `(.L_x_103) ;  /* 0x0000000c00b08947 */ /* 0x000fea0003800000 */
[----:B------:R-:W0:Y:S01]  /*5620*/  S2UR UR6, SR_CgaCtaId ;  /* 0x00000000000679c3 */ /* 0x000e220000008800 */
[----:B------:R-:W-:Y:S01]  /*5630*/  LOP3.LUT P0, RZ, R4, 0x1f, RZ, 0xc0, !PT ;  /* 0x0000001f04ff7812 */ /* 0x000fe2000780c0ff */
[----:B------:R-:W-:Y:S01]  /*5640*/  ULDC UR21, c[0x0][0x658] ;  /* 0x0001960000157ab9 */ /* 0x000fe20000000800 */
[----:B------:R-:W-:Y:S01]  /*5650*/  UMOV UR4, 0xffffffff ;  /* 0xffffffff00047882 */ /* 0x000fe20000000000 */
[----:B------:R-:W-:Y:S01]  /*5660*/  BSSY B0, `(.L_x_103) ;  /* 0x00000e7000007945 */ /* 0x000fe20003800000 */
[----:B------:R-:W-:Y:S01]  /*5670*/  USHF.L.U32 UR4, UR4, UR21, URZ ;  /* 0x0000001504047299 */ /* 0x000fe2000800063f */
[C---:B------:R-:W-:Y:S01]  /*5680*/  ISETP.NE.AND P2, PT, R5.reuse, RZ, PT ;  /* 0x000000ff0500720c */ /* 0x040fe20003f45270 */
[----:B------:R-:W-:Y:S01]  /*5690*/  IMAD.MOV.U32 R10, RZ, RZ, 0x1 ;  /* 0x00000001ff0a7424 */ /* 0x000fe200078e00ff */
[----:B------:R-:W-:Y:S01]  /*56a0*/  ISETP.NE.OR P0, PT, R5, RZ, !P0 ;  /* 0x000000ff0500720c */ /* 0x000fe20004705670 */
[----:B------:R-:W-:Y:S01]  /*56b0*/  IMAD.MOV.U32 R3, RZ, RZ, 0x1 ;  /* 0x00000001ff037424 */ /* 0x000fe200078e00ff */
[----:B------:R-:W-:Y:S01]  /*56c0*/  LOP3.LUT R9, R23, 0x2, RZ, 0xfc, !PT ;  /* 0x0000000217097812 */ /* 0x000fe200078efcff */
[----:B------:R-:W-:Y:S01]  /*56d0*/  IMAD.MOV.U32 R8, RZ, RZ, RZ ;  /* 0x000000ffff087224 */ /* 0x000fe200078e00ff */
[----:B------:R-:W-:Y:S01]  /*56e0*/  ULDC UR13, c[0x0][0x600] ;  /* 0x00018000000d7ab9 */ /* 0x000fe20000000800 */
[----:B------:R-:W-:Y:S01]  /*56f0*/  UMOV UR5, 0x1 ;  /* 0x0000000100057882 */ /* 0x000fe20000000000 */
[----:B------:R-:W-:-:S02]  /*5700*/  UIADD3 UR30, UR37, 0x1, URZ ;  /* 0x00000001251e7890 */ /* 0x000fc4000fffe03f */
[----:B------:R-:W-:Y:S02]  /*5710*/  UIADD3 UR13, UR13, -0x1, URZ ;  /* 0xffffffff0d0d7890 */ /* 0x000fe4000fffe03f */
[----:B------:R-:W-:Y:S02]  /*5720*/  USHF.L.U32 UR21, UR5, UR21, URZ ;  /* 0x0000001505157299 */ /* 0x000fe4000800063f */
[----:B------:R-:W-:Y:S01]  /*5730*/  ULOP3.LUT UR29, URZ, UR4, URZ, 0x33, !UPT ;  /* 0x000000043f1d7292 */ /* 0x000fe2000f8e333f */
[----:B------:R-:W-:Y:S01]  /*5740*/  ULDC.64 UR22, c[0x0][0x198] ;  /* 0x0000660000167ab9 */ /* 0x000fe20000000a00 */
[----:B0-----:R-:W-:-:S10]  /*5750*/  IMAD.U32 R11, RZ, RZ, UR6 ;  /* 0x00000006ff0b7e24 */ /* 0x001fd4000f8e00ff */
.L_x_115:
[----:B------:R-:W-:-:S03]  /*5760*/  UMOV UR4, 0xffffffff ;  /* 0xffffffff00047882 */ /* 0x000fc60000000000 */
[----:B------:R-:W-:Y:S05]  /*5770*/  BRA.DIV UR4, `(.L_x_104) ;  /* 0x0000001204507947 */ /* 0x000fea000b800000 */
[----:B------:R-:W-:-:S13]  /*5780*/  ELECT P6, URZ, PT ;  /* 0x00000000003f782f */ /* 0x000fda00038c0000 */
.L_x_127:
[----:B------:R-:W0:Y:S01]  /*5790*/  LDC R4, c[0x0][0x28c] ;  /* 0x0000a300ff047b82 */ /* 0x000e220000000800 */
[----:B------:R-:W-:Y:S01]  /*57a0*/  BSSY B1, `(.L_x_105) ;  /* 0x000005e000017945 */ /* 0x000fe20003800000 */
[----:B0-----:R-:W-:-:S13]  /*57b0*/  ISETP.LT.OR P6, PT, R4, 0x1, !P6 ;  /* 0x000000010400780c */ /* 0x001fda00077c1670 */
[----:B------:R-:W-:Y:S05]  /*57c0*/  @P6 BRA `(.L_x_106) ;  /* 0x00000004006c6947 */ /* 0x000fea0003800000 */
[----:B------:R-:W-:Y:S02]  /*57d0*/  IMAD R11, R22, 0x4, R11 ;  /* 0x00000004160b7824 */ /* 0x000fe400078e020b */
[----:B------:R-:W-:Y:S02]  /*57e0*/  IMAD.SHL.U32 R18, R18, 0x40, RZ ;  /* 0x0000004012127824 */ /* 0x000fe400078e00ff */
[----:B------:R-:W-:Y:S02]  /*57f0*/  IMAD.MOV.U32 R15, RZ, RZ, RZ ;  /* 0x000000ffff0f7224 */ /* 0x000fe400078e00ff */
[----:B------:R-:W-:Y:S02]  /*5800*/  IMAD.U32 R20, RZ, RZ, UR30 ;  /* 0x0000001eff147e24 */ /* 0x000fe4000f8e00ff */
[----:B------:R-:W-:Y:S02]  /*5810*/  IMAD.MOV.U32 R4, RZ, RZ, R3 ;  /* 0x000000ffff047224 */ /* 0x000fe400078e0003 */
[----:B------:R-:W-:-:S02]  /*5820*/  IMAD.MOV.U32 R6, RZ, RZ, R8 ;  /* 0x000000ffff067224 */ /* 0x000fc400078e0008 */
[----:B------:R-:W-:-:S07]  /*5830*/  IMAD.SHL.U32 R12, R11, 0x10, RZ ;  /* 0x000000100b0c7824 */ /* 0x000fce00078e00ff */
.L_x_110:
[----:B------:R-:W0:Y:S01]  /*5840*/  S2UR UR4, SR_CgaCtaId ;  /* 0x00000000000479c3 */ /* 0x000e220000008800 */
[----:B------:R-:W-:Y:S02]  /*5850*/  MOV R14, 0x400 ;  /* 0x00000400000e7802 */ /* 0x000fe40000000f00 */
[----:B------:R-:W-:-:S05]  /*5860*/  SHF.L.U32 R5, R4, 0x1f, RZ ;  /* 0x0000001f04057819 */ /* 0x000fca00000006ff */
[----:B------:R-:W1:Y:S01]  /*5870*/  @!P2 LDC R7, c[0x0][0x500] ;  /* 0x00014000ff07ab82 */ /* 0x000e620000000800 */
[----:B0-----:R-:W-:-:S05]  /*5880*/  IMAD.U32 R11, RZ, RZ, UR4 ;  /* 0x00000004ff0b7e24 */ /* 0x001fca000f8e00ff */
[----:B------:R-:W-:-:S05]  /*5890*/  LEA R13, R11, R14, 0x18 ;  /* 0x0000000e0b0d7211 */ /* 0x000fca00078ec0ff */
[----:B------:R-:W-:-:S04]  /*58a0*/  IMAD R14, R6, 0x8, R13 ;  /* 0x00000008060e7824 */ /* 0x000fc800078e020d */
[----:B------:R-:W0:Y:S02]  /*58b0*/  SYNCS.PHASECHK.TRANS64.TRYWAIT P1, [R14+URZ+0x18], R5 ;  /* 0x000018050e0075a7 */ /* 0x000e24000802017f */
[----:B01----:R-:W-:Y:S05]  /*58c0*/  @!P1 BRA `(.L_x_107) ;  /* 0x00000010001c9947 */ /* 0x003fea0003800000 */
.L_x_128:
[----:B0-----:R-:W-:Y:S01]  /*58d0*/  PRMT R5, R9, 0x9910, RZ ;  /* 0x0000991009057816 */ /* 0x001fe200000000ff */
[----:B------:R0:W-:Y:S03]  /*58e0*/  @!P2 SYNCS.ARRIVE.TRANS64 RZ, [R14+URZ], R7 ;  /* 0x000000070effa9a7 */ /* 0x0001e6000800003f */
[----:B------:R-:W-:-:S13]  /*58f0*/  ISETP.NE.AND P1, PT, R5, 0x2, PT ;  /* 0x000000020500780c */ /* 0x000fda0003f25270 */
[----:B0-----:R-:W-:Y:S05]  /*5900*/  @P1 BRA `(.L_x_108) ;  /* 0x0000000000041947 */ /* 0x001fea0003800000 */
[----:B------:R-:W-:Y:S01]  /*5910*/  BPT.TRAP 0x1 ;  /* 0x000000040000795c */ /* 0x000fe20000300000 */
.L_x_108:
[----:B------:R-:W-:Y:S05]  /*5920*/  @P0 BRA `(.L_x_109) ;  /* 0x0000000000040947 */ /* 0x000fea0003800000 */
[----:B------:R-:W-:Y:S01]  /*5930*/  BPT.TRAP 0x1 ;  /* 0x000000040000795c */ /* 0x000fe20000300000 */
.L_x_109:
[----:B------:R-:W-:Y:S01]  /*5940*/  IMAD R5, R6, 0x10, R11 ;  /* 0x0000001006057824 */ /* 0x000fe200078e020b */
[----:B------:R-:W-:Y:S01]  /*5950*/  R2UR UR10, R15 ;  /* 0x000000000f0a72ca */ /* 0x000fe200000e0000 */
[----:B------:R-:W-:Y:S01]  /*5960*/  UIADD3 UR14, UP0, UR22, 0xf0, URZ ;  /* 0x000000f0160e7890 */ /* 0x000fe2000ff1e03f */
[----:B------:R-:W-:Y:S01]  /*5970*/  R2UR UR9, R14 ;  /* 0x000000000e0972ca */ /* 0x000fe200000e0000 */
[----:B------:R-:W-:Y:S01]  /*5980*/  IMAD.SHL.U32 R5, R5, 0x200, RZ ;  /* 0x0000020005057824 */ /* 0x000fe200078e00ff */
[----:B------:R-:W-:Y:S01]  /*5990*/  R2UR UR11, R12 ;  /* 0x000000000c0b72ca */ /* 0x000fe200000e0000 */
[----:B------:R-:W-:Y:S01]  /*59a0*/  UIADD3.X UR15, URZ, UR23, URZ, UP0, !UPT ;  /* 0x000000173f0f7290 */ /* 0x000fe200087fe43f */
[----:B------:R-:W-:Y:S01]  /*59b0*/  R2UR UR12, R19 ;  /* 0x00000000130c72ca */ /* 0x000fe200000e0000 */
[--C-:B------:R-:W-:Y:S01]  /*59c0*/  IMAD R5, R5, 0x4, R13.reuse ;  /* 0x0000000405057824 */ /* 0x100fe200078e020d */
[----:B------:R-:W-:Y:S01]  /*59d0*/  R2UR UR35, R18 ;  /* 0x00000000122372ca */ /* 0x000fe200000e0000 */
[----:B------:R-:W-:Y:S01]  /*59e0*/  IMAD R13, R6, 0x8000, R13 ;  /* 0x00008000060d7824 */ /* 0x000fe200078e020d */
[----:B------:R-:W-:Y:S01]  /*59f0*/  UIADD3 UR4, UP1, UR22, 0x1f0, URZ ;  /* 0x000001f016047890 */ /* 0x000fe2000ff3e03f */
[----:B------:R-:W-:Y:S01]  /*5a00*/  VIADD R20, R20, 0xffffffff ;  /* 0xffffffff14147836 */ /* 0x000fe20000000000 */
[----:B------:R-:W-:Y:S01]  /*5a10*/  R2UR UR40, R5 ;  /* 0x00000000052872ca */ /* 0x000fe200000e0000 */
[----:B------:R-:W-:Y:S01]  /*5a20*/  UIADD3 UR58, UR10, 0x20, URZ ;  /* 0x000000200a3a7890 */ /* 0x000fe2000fffe03f */
[----:B------:R-:W-:Y:S01]  /*5a30*/  R2UR UR18, R13 ;  /* 0x000000000d1272ca */ /* 0x000fe200000e0000 */
[----:B------:R-:W-:Y:S01]  /*5a40*/  UIADD3 UR50, UR10, 0x40, URZ ;  /* 0x000000400a327890 */ /* 0x000fe2000fffe03f */
[----:B------:R-:W-:Y:S01]  /*5a50*/  ISETP.GT.AND P3, PT, R20, 0x1, PT ;  /* 0x000000011400780c */ /* 0x000fe20003f64270 */
[----:B------:R-:W-:Y:S01]  /*5a60*/  UIADD3 UR42, UR10, 0x60, URZ ;  /* 0x000000600a2a7890 */ /* 0x000fe2000fffe03f */
[----:B------:R-:W-:Y:S01]  /*5a70*/  VIADD R6, R6, 0x1 ;  /* 0x0000000106067836 */ /* 0x000fe20000000000 */
[----:B------:R-:W-:Y:S01]  /*5a80*/  UMOV UR31, 0xf0000 ;  /* 0x000f0000001f7882 */ /* 0x000fe20000000000 */
[----:B------:R-:W-:Y:S01]  /*5a90*/  UMOV UR6, 0x0 ;  /* 0x0000000000067882 */ /* 0x000fe20000000000 */
[----:B------:R-:W-:Y:S01]  /*5aa0*/  UMOV UR7, 0x10000000 ;  /* 0x1000000000077882 */ /* 0x000fe20000000000 */
[----:B------:R-:W-:Y:S01]  /*5ab0*/  UIADD3.X UR5, URZ, UR23, URZ, UP1, !UPT ;  /* 0x000000173f057290 */ /* 0x000fe20008ffe43f */
[C---:B------:R-:W-:Y:S01]  /*5ac0*/  ISETP.NE.AND P1, PT, R6.reuse, 0x3, PT ;  /* 0x000000030600780c */ /* 0x040fe20003f25270 */
[----:B------:R-:W-:Y:S01]  /*5ad0*/  UMOV UR57, UR9 ;  /* 0x0000000900397c82 */ /* 0x000fe20008000000 */
[----:B------:R-:W-:Y:S01]  /*5ae0*/  UIADD3 UR8, UR40, 0x100, URZ ;  /* 0x0000010028087890 */ /* 0x000fe2000fffe03f */
[----:B------:R-:W-:Y:S01]  /*5af0*/  VIADD R15, R15, 0x80 ;  /* 0x000000800f0f7836 */ /* 0x000fe20000000000 */
[----:B------:R-:W-:Y:S01]  /*5b00*/  UIADD3 UR56, UR40, 0x2100, URZ ;  /* 0x0000210028387890 */ /* 0x000fe2000fffe03f */
[----:B------:R-:W-:Y:S01]  /*5b10*/  SEL R5, RZ, 0x1, P1 ;  /* 0x00000001ff057807 */ /* 0x000fe20000800000 */
[----:B------:R-:W-:Y:S01]  /*5b20*/  UIADD3 UR48, UR40, 0x4100, URZ ;  /* 0x0000410028307890 */ /* 0x000fe2000fffe03f */
[----:B------:R-:W-:Y:S01]  /*5b30*/  SEL R6, R6, RZ, P1 ;  /* 0x000000ff06067207 */ /* 0x000fe20000800000 */
[----:B------:R-:W-:Y:S01]  /*5b40*/  UIADD3 UR40, UR40, 0x6100, URZ ;  /* 0x0000610028287890 */ /* 0x000fe2000fffe03f */
[----:B------:R-:W-:Y:S01]  /*5b50*/  LOP3.LUT R4, R4, R5, RZ, 0x3c, !PT ;  /* 0x0000000504047212 */ /* 0x000fe200078e3cff */
[----:B------:R-:W-:Y:S01]  /*5b60*/  UIADD3 UR32, UR18, 0x18100, URZ ;  /* 0x0001810012207890 */ /* 0x000fe2000fffe03f */
[----:B------:R0:W-:Y:S01]  /*5b70*/  UTMALDG.3D.MULTICAST [UR8], [UR14], UR31, desc[UR6] ;  /* 0x000006080e0073b4 */ /* 0x0001e2000801181f */
[----:B------:R-:W-:-:S02]  /*5b80*/  UIADD3 UR24, UR18, 0x1a100, URZ ;  /* 0x0001a10012187890 */ /* 0x000fc4000fffe03f */
[----:B------:R-:W-:Y:S01]  /*5b90*/  UIADD3 UR16, UR18, 0x1c100, URZ ;  /* 0x0001c10012107890 */ /* 0x000fe2000fffe03f */
[----:B------:R-:W-:Y:S01]  /*5ba0*/  UMOV UR59, UR11 ;  /* 0x0000000b003b7c82 */ /* 0x000fe20008000000 */
[----:B------:R-:W-:Y:S01]  /*5bb0*/  UMOV UR60, UR12 ;  /* 0x0000000c003c7c82 */ /* 0x000fe20008000000 */
[----:B------:R-:W-:Y:S01]  /*5bc0*/  UMOV UR49, UR9 ;  /* 0x0000000900317c82 */ /* 0x000fe20008000000 */
[----:B------:R-:W-:Y:S01]  /*5bd0*/  UMOV UR51, UR11 ;  /* 0x0000000b00337c82 */ /* 0x000fe20008000000 */
[----:B------:R-:W-:Y:S01]  /*5be0*/  UMOV UR52, UR12 ;  /* 0x0000000c00347c82 */ /* 0x000fe20008000000 */
[----:B------:R-:W-:Y:S01]  /*5bf0*/  UMOV UR41, UR9 ;  /* 0x0000000900297c82 */ /* 0x000fe20008000000 */
[----:B------:R-:W-:Y:S01]  /*5c00*/  UMOV UR44, UR12 ;  /* 0x0000000c002c7c82 */ /* 0x000fe20008000000 */
[----:B------:R-:W-:Y:S01]  /*5c10*/  UMOV UR43, UR11 ;  /* 0x0000000b002b7c82 */ /* 0x000fe20008000000 */
[----:B------:R1:W-:Y:S01]  /*5c20*/  UTMALDG.3D.MULTICAST [UR56], [UR14], UR31, desc[UR6] ;  /* 0x000006380e0073b4 */ /* 0x0003e2000801181f */
        /* <DEDUP_REMOVED lines=11> */
[----:B0-----:R-:W-:Y:S01]  /*5ce0*/  UIADD3 UR8, UR18, 0x1e100, URZ ;  /* 0x0001e10012087890 */ /* 0x001fe2000fffe03f */
[----:B------:R-:W-:Y:S01]  /*5cf0*/  UMOV UR11, UR35 ;  /* 0x00000023000b7c82 */ /* 0x000fe20008000000 */
[----:B------:R1:W-:Y:S01]  /*5d00*/  UTMALDG.3D.MULTICAST [UR40], [UR14], UR31, desc[UR6] ;  /* 0x000006280e0073b4 */ /* 0x0003e2000801181f */
[----:B------:R-:W-:Y:S01]  /*5d10*/  UMOV UR18, UR50 ;  /* 0x0000003200127c82 */ /* 0x000fe20008000000 */
[----:B------:R-:W-:Y:S01]  /*5d20*/  UMOV UR10, UR42 ;  /* 0x0000002a000a7c82 */ /* 0x000fe20008000000 */
[----:B------:R1:W-:Y:S01]  /*5d30*/  UTMALDG.3D [UR32], [UR4], desc[UR6] ;  /* 0x00000620040075b4 */ /* 0x0003e20008011000 */
[----:B------:R1:W-:Y:S01]  /*5d40*/  UTMALDG.3D [UR24], [UR4], desc[UR6] ;  /* 0x00000618040075b4 */ /* 0x0003e20008011000 */
[----:B------:R1:W-:Y:S02]  /*5d50*/  UTMALDG.3D [UR16], [UR4], desc[UR6] ;  /* 0x00000610040075b4 */ /* 0x0003e40008011000 */
[----:B------:R1:W-:Y:S02]  /*5d60*/  UTMALDG.3D [UR8], [UR4], desc[UR6] ;  /* 0x00000608040075b4 */ /* 0x0003e40008011000 */
[----:B-1----:R-:W-:Y:S05]  /*5d70*/  @P3 BRA `(.L_x_110) ;  /* 0xfffffff800b03947 */ /* 0x002fea000383ffff */
.L_x_106:
[----:B------:R-:W-:Y:S05]  /*5d80*/  BSYNC B1 ;  /* 0x0000000000017941 */ /* 0x000fea0003800000 */
.L_x_105:
[----:B------:R-:W3:Y:S01]  /*5d90*/  LDL.64 R24, [R1] ;  /* 0x0000000001187983 */ /* 0x000ee20000100a00 */
[----:B------:R-:W-:Y:S01]  /*5da0*/  LOP3.LUT P4, RZ, R10, 0xff, RZ, 0xc0, !PT ;  /* 0x000000ff0aff7812 */ /* 0x000fe2000788c0ff */
[----:B------:R-:W-:Y:S01]  /*5db0*/  VIADD R7, R8, UR37 ;  /* 0x0000002508077c36 */ /* 0x000fe20008000000 */
[----:B------:R-:W-:Y:S01]  /*5dc0*/  ULDC.64 UR4, c[0x0][0x650] ;  /* 0x0001940000047ab9 */ /* 0x000fe20000000a00 */
[----:B------:R-:W-:Y:S01]  /*5dd0*/  IMAD.U32 R8, RZ, RZ, UR37 ;  /* 0x00000025ff087e24 */ /* 0x000fe2000f8e00ff */
[----:B------:R-:W-:Y:S01]  /*5de0*/  UISETP.GE.U32.AND UP0, UPT, UR37, 0x3, UPT ;  /* 0x000000032500788c */ /* 0x000fe2000bf06070 */
[----:B------:R-:W-:Y:S01]  /*5df0*/  BSSY B1, `(.L_x_111) ;  /* 0x000006b000017945 */ /* 0x000fe20003800000 */
[----:B------:R-:W-:Y:S01]  /*5e00*/  ISETP.GT.U32.AND P1, PT, R7, 0x2, PT ;  /* 0x000000020700780c */ /* 0x000fe20003f24070 */
[----:B------:R-:W-:Y:S01]  /*5e10*/  IMAD.MOV.U32 R22, RZ, RZ, -0x1 ;  /* 0xffffffffff167424 */ /* 0x000fe200078e00ff */
[----:B------:R-:W-:Y:S01]  /*5e20*/  PRMT R10, RZ, 0x7610, R10 ;  /* 0x00007610ff0a7816 */ /* 0x000fe2000000000a */
[----:B------:R-:W-:Y:S01]  /*5e30*/  IMAD.MOV.U32 R18, RZ, RZ, -0x1 ;  /* 0xffffffffff127424 */ /* 0x000fe200078e00ff */
[----:B------:R-:W-:Y:S01]  /*5e40*/  ISETP.LT.U32.AND P1, PT, R8, 0x3, P1 ;  /* 0x000000030800780c */ /* 0x000fe20000f21070 */
[----:B------:R-:W-:Y:S01]  /*5e50*/  IMAD.MOV.U32 R19, RZ, RZ, -0x1 ;  /* 0xffffffffff137424 */ /* 0x000fe200078e00ff */
[----:B------:R-:W-:Y:S01]  /*5e60*/  PLOP3.LUT P3, PT, PT, PT, UP0, 0x80, 0x0 ;  /* 0x000000000000781c */ /* 0x000fe20003f6f008 */
[----:B------:R-:W0:Y:S01]  /*5e70*/  @P4 S2R R11, SR_CgaCtaId ;  /* 0x00000000000b4919 */ /* 0x000e220000008800 */
[----:B------:R-:W-:-:S04]  /*5e80*/  @P4 MOV R4, 0x400 ;  /* 0x0000040000044802 */ /* 0x000fc80000000f00 */
[----:B0-----:R-:W-:Y:S01]  /*5e90*/  @P4 LEA R6, R11, R4, 0x18 ;  /* 0x000000040b064211 */ /* 0x001fe200078ec0ff */
[----:B------:R-:W-:Y:S01]  /*5ea0*/  IMAD.WIDE.U32 R4, R7, -0x55555555, RZ ;  /* 0xaaaaaaab07047825 */ /* 0x000fe200078e00ff */
[----:B------:R-:W-:Y:S02]  /*5eb0*/  SEL R4, RZ, 0x1, !P1 ;  /* 0x00000001ff047807 */ /* 0x000fe40004800000 */
[----:B------:R0:W-:Y:S02]  /*5ec0*/  @P4 SYNCS.ARRIVE.TRANS64.A1T0 RZ, [R6+URZ+0x68], RZ ;  /* 0x000068ff06ff49a7 */ /* 0x0001e4000810003f */
[----:B------:R-:W-:Y:S02]  /*5ed0*/  LOP3.LUT R3, R3, R4, RZ, 0x3c, !PT ;  /* 0x0000000403037212 */ /* 0x000fe400078e3cff */
[----:B------:R-:W-:Y:S02]  /*5ee0*/  PRMT R4, RZ, 0x7610, R4 ;  /* 0x00007610ff047816 */ /* 0x000fe40000000004 */
[----:B0-----:R-:W-:-:S04]  /*5ef0*/  SHF.R.U32.HI R6, RZ, 0x1, R5 ;  /* 0x00000001ff067819 */ /* 0x001fc80000011605 */
[----:B------:R-:W-:Y:S01]  /*5f00*/  @P3 LOP3.LUT R3, R3, 0x1, R6, 0x78, !PT ;  /* 0x0000000103033812 */ /* 0x000fe200078e7806 */
[----:B------:R-:W-:Y:S01]  /*5f10*/  IMAD R8, R6, -0x3, R7 ;  /* 0xfffffffd06087824 */ /* 0x000fe200078e0207 */
[----:B---3--:R-:W-:-:S04]  /*5f20*/  IADD3 R16, P4, R16, R24, RZ ;  /* 0x0000001810107210 */ /* 0x008fc80007f9e0ff */
[----:B------:R-:W-:Y:S01]  /*5f30*/  ISETP.GE.U32.AND P1, PT, R16, UR4, PT ;  /* 0x0000000410007c0c */ /* 0x000fe2000bf26070 */
[----:B------:R-:W-:-:S05]  /*5f40*/  IMAD.X R17, R17, 0x1, R0, P4 ;  /* 0x0000000111117824 */ /* 0x000fca00020e0600 */
[----:B------:R-:W-:-:S13]  /*5f50*/  ISETP.GE.U32.AND.EX P1, PT, R17, UR5, PT, P1 ;  /* 0x0000000511007c0c */ /* 0x000fda000bf26110 */
[----:B------:R-:W-:Y:S05]  /*5f60*/  @P1 BRA `(.L_x_112) ;  /* 0x00000004004c1947 */ /* 0x000fea0003800000 */
[----:B------:R-:W0:Y:S01]  /*5f70*/  S2R R13, SR_CTAID.X ;  /* 0x00000000000d7919 */ /* 0x000e220000002500 */
[----:B------:R-:W-:Y:S01]  /*5f80*/  ULDC.64 UR4, c[0x0][0x628] ;  /* 0x00018a0000047ab9 */ /* 0x000fe20000000a00 */
[----:B------:R-:W1:Y:S01]  /*5f90*/  LDC R14, c[0x0][0x144] ;  /* 0x00005100ff0e7b82 */ /* 0x000e620000000800 */
[----:B------:R-:W-:Y:S01]  /*5fa0*/  ISETP.NE.U32.AND P1, PT, RZ, UR4, PT ;  /* 0x00000004ff007c0c */ /* 0x000fe2000bf25070 */
[----:B------:R-:W3:Y:S01]  /*5fb0*/  S2R R12, SR_CTAID.Y ;  /* 0x00000000000c7919 */ /* 0x000ee20000002600 */
[----:B------:R-:W-:Y:S01]  /*5fc0*/  ULDC UR7, c[0x0][0x630] ;  /* 0x00018c0000077ab9 */ /* 0x000fe20000000800 */
[----:B------:R-:W-:Y:S01]  /*5fd0*/  ULDC UR8, c[0x0][0x150] ;  /* 0x0000540000087ab9 */ /* 0x000fe20000000800 */
[----:B------:R-:W-:Y:S01]  /*5fe0*/  ISETP.NE.AND.EX P1, PT, RZ, UR5, PT, P1 ;  /* 0x00000005ff007c0c */ /* 0x000fe2000bf25310 */
[----:B------:R-:W-:Y:S02]  /*5ff0*/  IMAD.MOV.U32 R4, RZ, RZ, R16 ;  /* 0x000000ffff047224 */ /* 0x000fe400078e0010 */
[----:B------:R-:W-:Y:S01]  /*6000*/  IMAD.MOV.U32 R5, RZ, RZ, R17 ;  /* 0x000000ffff057224 */ /* 0x000fe200078e0011 */
[----:B0-----:R-:W-:-:S09]  /*6010*/  I2FP.F32.U32 R18, R13 ;  /* 0x0000000d00127245 */ /* 0x001fd20000201000 */
[----:B------:R-:W-:Y:S05]  /*6020*/  @!P1 BRA `(.L_x_113) ;  /* 0x0000000000289947 */ /* 0x000fea0003800000 */
[----:B------:R-:W-:Y:S02]  /*6030*/  ULDC UR6, c[0x0][0x634] ;  /* 0x00018d0000067ab9 */ /* 0x000fe40000000800 */
[----:B------:R-:W-:-:S05]  /*6040*/  IADD3 R5, P1, R16, UR6, RZ ;  /* 0x0000000610057c10 */ /* 0x000fca000ff3e0ff */
[----:B------:R-:W-:-:S04]  /*6050*/  IMAD.X R15, RZ, RZ, R17, P1 ;  /* 0x000000ffff0f7224 */ /* 0x000fc800008e0611 */
[----:B------:R-:W-:-:S04]  /*6060*/  IMAD.WIDE.U32 R6, R15, UR4, RZ ;  /* 0x000000040f067c25 */ /* 0x000fc8000f8e00ff */
[----:B------:R-:W-:-:S04]  /*6070*/  IMAD.WIDE.U32 R6, P1, R5, UR5, R6 ;  /* 0x0000000505067c25 */ /* 0x000fc8000f820006 */
[----:B------:R-:W-:-:S04]  /*6080*/  IMAD.WIDE.U32 R4, R5, UR4, RZ ;  /* 0x0000000405047c25 */ /* 0x000fc8000f8e00ff */
[----:B------:R-:W-:Y:S01]  /*6090*/  IMAD.MOV.U32 R4, RZ, RZ, R7 ;  /* 0x000000ffff047224 */ /* 0x000fe200078e0007 */
[----:B------:R-:W-:Y:S01]  /*60a0*/  IADD3 RZ, P3, R5, R6, RZ ;  /* 0x0000000605ff7210 */ /* 0x000fe20007f7e0ff */
[----:B------:R-:W-:-:S04]  /*60b0*/  IMAD.X R5, RZ, RZ, RZ, P1 ;  /* 0x000000ffff057224 */ /* 0x000fc800008e06ff */
[----:B------:R-:W-:-:S08]  /*60c0*/  IMAD.WIDE.U32.X R4, R15, UR5, R4, P3 ;  /* 0x000000050f047c25 */ /* 0x000fd000098e0404 */
.L_x_113:
[----:B------:R-:W-:Y:S01]  /*60d0*/  FMUL R18, R18, UR8 ;  /* 0x0000000812127c20 */ /* 0x000fe20008400000 */
[--C-:B------:R-:W-:Y:S01]  /*60e0*/  SHF.R.U64 R19, R4, UR7, R5.reuse ;  /* 0x0000000704137c19 */ /* 0x100fe20008001205 */
[----:B------:R-:W-:Y:S01]  /*60f0*/  ULDC.64 UR4, c[0x0][0x620] ;  /* 0x0001880000047ab9 */ /* 0x000fe20000000a00 */
[----:B------:R-:W-:Y:S01]  /*6100*/  SHF.R.U32.HI R4, RZ, UR7, R5 ;  /* 0x00000007ff047c19 */ /* 0x000fe20008011605 */
[----:B------:R-:W-:Y:S01]  /*6110*/  ULDC.64 UR6, c[0x0][0x640] ;  /* 0x0001900000067ab9 */ /* 0x000fe20000000a00 */
[----:B------:R-:W-:Y:S01]  /*6120*/  IADD3 R5, P1, RZ, -R19, RZ ;  /* 0x80000013ff057210 */ /* 0x000fe20007f3e0ff */
[----:B------:R-:W0:Y:S01]  /*6130*/  F2I.U32.TRUNC.NTZ R18, R18 ;  /* 0x0000001200127305 */ /* 0x000e22000020f000 */
[----:B------:R-:W4:Y:S03]  /*6140*/  LDC R15, c[0x0][0x148] ;  /* 0x00005200ff0f7b82 */ /* 0x000f260000000800 */
[----:B------:R-:W-:Y:S01]  /*6150*/  IMAD.X R4, RZ, RZ, ~R4, P1 ;  /* 0x000000ffff047224 */ /* 0x000fe200008e0e04 */
[----:B------:R-:W-:-:S03]  /*6160*/  ISETP.NE.U32.AND P1, PT, RZ, UR6, PT ;  /* 0x00000006ff007c0c */ /* 0x000fc6000bf25070 */
[----:B------:R-:W-:Y:S01]  /*6170*/  IMAD R4, R4, UR4, RZ ;  /* 0x0000000404047c24 */ /* 0x000fe2000f8e02ff */
[----:B------:R-:W-:-:S03]  /*6180*/  ISETP.NE.AND.EX P1, PT, RZ, UR7, PT, P1 ;  /* 0x00000007ff007c0c */ /* 0x000fc6000bf25310 */
[C---:B------:R-:W-:Y:S01]  /*6190*/  IMAD R7, R5.reuse, UR5, R4 ;  /* 0x0000000505077c24 */ /* 0x040fe2000f8e0204 */
[----:B------:R-:W-:Y:S01]  /*61a0*/  ULDC UR5, c[0x0][0x154] ;  /* 0x0000550000057ab9 */ /* 0x000fe20000000800 */
[----:B------:R-:W-:Y:S01]  /*61b0*/  IMAD.WIDE.U32 R4, R5, UR4, R16 ;  /* 0x0000000405047c25 */ /* 0x000fe2000f8e0010 */
[----:B------:R-:W-:-:S03]  /*61c0*/  ULDC UR4, c[0x0][0x618] ;  /* 0x0001860000047ab9 */ /* 0x000fc60000000800 */
[----:B0-----:R-:W-:Y:S02]  /*61d0*/  IMAD.MOV R6, RZ, RZ, -R18 ;  /* 0x000000ffff067224 */ /* 0x001fe400078e0a12 */
[----:B------:R-:W-:Y:S02]  /*61e0*/  IMAD.IADD R5, R5, 0x1, R7 ;  /* 0x0000000105057824 */ /* 0x000fe400078e0207 */
[----:B-1----:R-:W-:Y:S01]  /*61f0*/  IMAD R13, R14, R6, R13 ;  /* 0x000000060e0d7224 */ /* 0x002fe200078e020d */
[----:B---3--:R-:W-:Y:S02]  /*6200*/  I2FP.F32.U32 R6, R12 ;  /* 0x0000000c00067245 */ /* 0x008fe40000201000 */
[--C-:B------:R-:W-:Y:S02]  /*6210*/  SHF.R.U64 R14, R4, UR4, R5.reuse ;  /* 0x00000004040e7c19 */ /* 0x100fe40008001205 */
[----:B------:R-:W-:Y:S01]  /*6220*/  SHF.R.U32.HI R5, RZ, UR4, R5 ;  /* 0x00000004ff057c19 */ /* 0x000fe20008011605 */
[----:B------:R-:W-:Y:S01]  /*6230*/  FMUL R6, R6, UR5 ;  /* 0x0000000506067c20 */ /* 0x000fe20008400000 */
[----:B------:R-:W-:-:S02]  /*6240*/  ULDC UR4, c[0x0][0x608] ;  /* 0x0001820000047ab9 */ /* 0x000fc40000000800 */
[--C-:B------:R-:W-:Y:S01]  /*6250*/  SHF.R.U64 R20, R14, UR4, R5.reuse ;  /* 0x000000040e147c19 */ /* 0x100fe20008001205 */
[----:B------:R0:W1:Y:S01]  /*6260*/  F2I.U32.TRUNC.NTZ R21, R6 ;  /* 0x0000000600157305 */ /* 0x000062000020f000 */
[----:B------:R-:W-:Y:S01]  /*6270*/  SHF.R.U32.HI R5, RZ, UR4, R5 ;  /* 0x00000004ff057c19 */ /* 0x000fe20008011605 */
[----:B------:R-:W-:-:S03]  /*6280*/  ULDC UR4, c[0x0][0x658] ;  /* 0x0001960000047ab9 */ /* 0x000fc60000000800 */
[--C-:B------:R-:W-:Y:S02]  /*6290*/  SHF.R.U64 R18, R20, UR4, R5.reuse ;  /* 0x0000000414127c19 */ /* 0x100fe40008001205 */
[----:B------:R-:W-:-:S03]  /*62a0*/  SHF.R.U32.HI R25, RZ, UR4, R5 ;  /* 0x00000004ff197c19 */ /* 0x000fc60008011605 */
[----:B------:R-:W-:Y:S02]  /*62b0*/  IMAD.MOV.U32 R4, RZ, RZ, R18 ;  /* 0x000000ffff047224 */ /* 0x000fe400078e0012 */
[----:B------:R-:W-:Y:S01]  /*62c0*/  IMAD.MOV.U32 R5, RZ, RZ, R25 ;  /* 0x000000ffff057224 */ /* 0x000fe200078e0019 */
[----:B0-----:R-:W-:Y:S06]  /*62d0*/  @!P1 BRA `(.L_x_114) ;  /* 0x0000000000289947 */ /* 0x001fec0003800000 */
        /* <DEDUP_REMOVED lines=10> */
.L_x_114:
[----:B------:R-:W-:Y:S01]  /*6380*/  ISETP.NE.AND P1, PT, R2, 0x1, PT ;  /* 0x000000010200780c */ /* 0x000fe20003f25270 */
[----:B------:R-:W-:Y:S01]  /*6390*/  ULDC UR4, c[0x0][0x648] ;  /* 0x0001920000047ab9 */ /* 0x000fe20000000800 */
[----:B------:R-:W-:Y:S01]  /*63a0*/  LOP3.LUT R20, R20, UR29, RZ, 0xc0, !PT ;  /* 0x0000001d14147c12 */ /* 0x000fe2000f8ec0ff */
[----:B-1----:R-:W-:Y:S01]  /*63b0*/  IMAD.MOV R21, RZ, RZ, -R21 ;  /* 0x000000ffff157224 */ /* 0x002fe200078e0a15 */
[----:B------:R-:W-:Y:S01]  /*63c0*/  SHF.R.U64 R5, R4, UR4, R5 ;  /* 0x0000000404057c19 */ /* 0x000fe20008001205 */
[----:B------:R-:W-:Y:S01]  /*63d0*/  ULDC UR4, c[0x0][0x638] ;  /* 0x00018e0000047ab9 */ /* 0x000fe20000000800 */
[----:B------:R-:W-:Y:S01]  /*63e0*/  ULDC UR5, c[0x0][0x610] ;  /* 0x0001840000057ab9 */ /* 0x000fe20000000800 */
[----:B------:R-:W-:Y:S02]  /*63f0*/  IMAD.MOV.U32 R4, RZ, RZ, 0x1 ;  /* 0x00000001ff047424 */ /* 0x000fe400078e00ff */
[----:B------:R-:W-:Y:S02]  /*6400*/  IMAD.MOV R7, RZ, RZ, -R5 ;  /* 0x000000ffff077224 */ /* 0x000fe400078e0a05 */
[----:B------:R-:W-:Y:S01]  /*6410*/  IMAD R20, R5, UR21, R20 ;  /* 0x0000001505147c24 */ /* 0x000fe2000f8e0214 */
[----:B------:R-:W-:Y:S01]  /*6420*/  LOP3.LUT R5, R14, UR13, RZ, 0xc0, !PT ;  /* 0x0000000d0e057c12 */ /* 0x000fe2000f8ec0ff */
[----:B----4-:R-:W-:-:S02]  /*6430*/  @P1 IMAD R13, R15, R21, R12 ;  /* 0x000000150f0d1224 */ /* 0x010fc400078e020c */
[----:B------:R-:W-:Y:S01]  /*6440*/  IMAD R18, R7, UR4, R18 ;  /* 0x0000000407127c24 */ /* 0x000fe2000f8e0212 */
[----:B------:R-:W-:Y:S01]  /*6450*/  ULDC UR4, c[0x0][0x600] ;  /* 0x0001800000047ab9 */ /* 0x000fe20000000800 */
[----:B------:R-:W-:Y:S02]  /*6460*/  IMAD R13, R20, UR5, R13 ;  /* 0x00000005140d7c24 */ /* 0x000fe4000f8e020d */
[----:B------:R-:W-:-:S05]  /*6470*/  IMAD R22, R18, UR4, R5 ;  /* 0x0000000412167c24 */ /* 0x000fca000f8e0205 */
[----:B------:R-:W-:Y:S02]  /*6480*/  SEL R18, R22, R13, !P1 ;  /* 0x0000000d16127207 */ /* 0x000fe40004800000 */
[----:B------:R-:W-:-:S07]  /*6490*/  SEL R22, R13, R22, !P1 ;  /* 0x000000160d167207 */ /* 0x000fce0004800000 */
.L_x_112:
[----:B------:R-:W-:Y:S05]  /*64a0*/  BSYNC B1 ;  /* 0x0000000000017941 */ /* 0x000fea0003800000 */
.L_x_111:
[----:B------:R-:W-:-:S13]  /*64b0*/  LOP3.LUT P1, RZ, R4, 0xff, RZ, 0xc0, !PT ;  /* 0x000000ff04ff7812 */ /* 0x000fda000782c0ff */
[----:B------:R-:W-:Y:S05]  /*64c0*/  @P1 BRA `(.L_x_115) ;  /* 0xfffffff000a41947 */ /* 0x000fea000383ffff */
[----:B------:R-:W-:Y:S05]  /*64d0*/  BSYNC B0 ;  /* 0x0000000000007941 */ /* 0x000fea0003800000 */
.L_x_103:
[----:B------:R-:W-:-:S03]  /*64e0*/  UMOV UR4, 0xffffffff ;  /* 0xffffffff00047882 */ /* 0x000fc60000000000 */
[----:B------:R-:W-:Y:S05]  /*64f0*/  BRA.DIV UR4, `(.L_x_116) ;  /* 0x0000000604247947 */ /* 0x000fea000b800000 */
[----:B------:R-:W-:-:S13]  /*6500*/  ELECT P6, URZ, PT ;  /* 0x00000000003f782f */ /* 0x000fda00038c0000 */
.L_x_131:
[----:B------:R-:W-:Y:S04]  /*6510*/  BSSY B0, `(.L_x_117) ;  /* 0x0000022000007945 */ /* 0x000fe80003800000 */
[----:B------:R-:W-:Y:S05]  /*6520*/  @!P6 BRA `(.L_x_118) ;  /* 0x000000000080e947 */ /* 0x000fea0003800000 */
[----:B------:R-:W-:-:S04]  /*6530*/  LOP3.LUT R23, R23, 0x2, RZ, 0xfc, !PT ;  /* 0x0000000217177812 */ /* 0x000fc800078efcff */
[----:B------:R-:W-:-:S13]  /*6540*/  ISETP.NE.AND P0, PT, R23, 0x3, PT ;  /* 0x000000031700780c */ /* 0x000fda0003f05270 */
[----:B------:R-:W-:Y:S05]  /*6550*/  @!P0 BRA `(.L_x_119) ;  /* 0x0000000000048947 */ /* 0x000fea0003800000 */
[----:B------:R-:W-:Y:S01]  /*6560*/  BPT.TRAP 0x1 ;  /* 0x000000040000795c */ /* 0x000fe20000300000 */
.L_x_119:
[----:B------:R-:W0:Y:S01]  /*6570*/  S2R R5, SR_CgaCtaId ;  /* 0x0000000000057919 */ /* 0x000e220000008800 */
[----:B------:R-:W-:Y:S02]  /*6580*/  MOV R0, 0x400 ;  /* 0x0000040000007802 */ /* 0x000fe40000000f00 */
[----:B------:R-:W-:Y:S02]  /*6590*/  SHF.L.U32 R2, R3, 0x1f, RZ ;  /* 0x0000001f03027819 */ /* 0x000fe400000006ff */
[----:B0-----:R-:W-:-:S05]  /*65a0*/  LEA R5, R5, R0, 0x18 ;  /* 0x0000000005057211 */ /* 0x001fca00078ec0ff */
[----:B------:R-:W-:-:S04]  /*65b0*/  VIADD R5, R5, 0x18 ;  /* 0x0000001805057836 */ /* 0x000fc80000000000 */
[C---:B------:R-:W-:Y:S02]  /*65c0*/  IMAD R7, R8.reuse, 0x8, R5 ;  /* 0x0000000808077824 */ /* 0x040fe400078e0205 */
[----:B------:R-:W-:Y:S02]  /*65d0*/  VIADD R8, R8, 0x1 ;  /* 0x0000000108087836 */ /* 0x000fe40000000000 */
[----:B------:R-:W0:Y:S03]  /*65e0*/  SYNCS.PHASECHK.TRANS64.TRYWAIT P0, [R7+URZ], R2 ;  /* 0x00000002070075a7 */ /* 0x000e26000800017f */
[----:B------:R-:W-:-:S04]  /*65f0*/  ISETP.NE.AND P1, PT, R8, 0x3, PT ;  /* 0x000000030800780c */ /* 0x000fc80003f25270 */
[----:B------:R-:W-:Y:S02]  /*6600*/  SEL R0, RZ, 0x1, P1 ;  /* 0x00000001ff007807 */ /* 0x000fe40000800000 */
[----:B------:R-:W-:Y:S02]  /*6610*/  SEL R8, R8, RZ, P1 ;  /* 0x000000ff08087207 */ /* 0x000fe40000800000 */
[----:B------:R-:W-:-:S03]  /*6620*/  LOP3.LUT R9, R3, R0, RZ, 0x3c, !PT ;  /* 0x0000000003097212 */ /* 0x000fc600078e3cff */
[----:B------:R-:W-:Y:S01]  /*6630*/  IMAD R4, R8, 0x8, R5 ;  /* 0x0000000808047824 */ /* 0x000fe200078e0205 */
[----:B------:R-:W-:Y:S01]  /*6640*/  SHF.L.U32 R3, R9, 0x1f, RZ ;  /* 0x0000001f09037819 */ /* 0x000fe200000006ff */
[----:B0-----:R-:W-:Y:S06]  /*6650*/  @!P0 BRA `(.L_x_120) ;  /* 0x0000000000ec8947 */ /* 0x001fec0003800000 */
.L_x_132:
[----:B------:R-:W1:Y:S01]  /*6660*/  SYNCS.PHASECHK.TRANS64.TRYWAIT P0, [R4+URZ], R3 ;  /* 0x00000003040075a7 */ /* 0x000e62000800017f */
[----:B------:R-:W-:-:S05]  /*6670*/  VIADD R0, R8, 0x1 ;  /* 0x0000000108007836 */ /* 0x000fca0000000000 */
[----:B------:R-:W-:-:S04]  /*6680*/  ISETP.NE.AND P1, PT, R0, 0x3, PT ;  /* 0x000000030000780c */ /* 0x000fc80003f25270 */
[----:B0-----:R-:W-:Y:S02]  /*6690*/  SEL R2, RZ, 0x1, P1 ;  /* 0x00000001ff027807 */ /* 0x001fe40000800000 */
[----:B------:R-:W-:Y:S02]  /*66a0*/  SEL R0, R0, RZ, P1 ;  /* 0x000000ff00007207 */ /* 0x000fe40000800000 */
[----:B------:R-:W-:Y:S01]  /*66b0*/  LOP3.LUT R2, R9, R2, RZ, 0x3c, !PT ;  /* 0x0000000209027212 */ /* 0x000fe200078e3cff */
[----:B-1----:R-:W-:Y:S06]  /*66c0*/  @!P0 BRA `(.L_x_121) ;  /* 0x0000000000e48947 */ /* 0x002fec0003800000 */
.L_x_133:
[----:B------:R-:W-:Y:S01]  /*66d0*/  IMAD R5, R0, 0x8, R5 ;  /* 0x0000000800057824 */ /* 0x000fe200078e0205 */
[----:B------:R-:W-:-:S07]  /*66e0*/  SHF.L.U32 R0, R2, 0x1f, RZ ;  /* 0x0000001f02007819 */ /* 0x000fce00000006ff */
.L_x_122:
[----:B-1----:R1:W3:Y:S02]  /*66f0*/  SYNCS.PHASECHK.TRANS64.TRYWAIT P0, [R5+URZ], R0 ;  /* 0x00000000050075a7 */ /* 0x0022e4000800017f */
[----:B---3--:R-:W-:Y:S05]  /*6700*/  @!P0 NANOSLEEP.SYNCS 0x989680 ;  /* 0x009896800000895d */ /* 0x008fea0003900000 */
[----:B------:R-:W3:Y:S02]  /*6710*/  @!P0 SYNCS.PHASECHK.TRANS64 P0, [R5+URZ], R0 ;  /* 0x00000000050085a7 */ /* 0x000ee4000800007f */
[----:B---3--:R-:W-:Y:S05]  /*6720*/  @!P0 BRA `(.L_x_122) ;  /* 0xfffffffc00f08947 */ /* 0x008fea000383ffff */
.L_x_118:
[----:B------:R-:W-:Y:S05]  /*6730*/  BSYNC B0 ;  /* 0x0000000000007941 */ /* 0x000fea0003800000 */
.L_x_117:
[----:B------:R-:W-:Y:S05]  /*6740*/  EXIT ;  /* 0x000000000000794d */ /* 0x000fea0003800000 */
.L_x_19:
[----:B0-----:R-:W-:-:S04]  /*6750*/  IMAD.U32 R3, RZ, RZ, UR43 ;  /* 0x0000002bff037e24 */ /* 0x001fc8000f8e00ff */
[----:B------:R0:W1:Y:S03]  /*6760*/  SYNCS.PHASECHK.TRANS64.TRYWAIT P0, [R3+URZ+-0x8], R0 ;  /* 0xfffff800030075a7 */ /* 0x000066000800017f */
[----:B-1----:R-:W-:Y:S05]  /*6770*/  @!P0 NANOSLEEP.SYNCS 0x989680 ;  /* 0x009896800000895d */ /* 0x002fea0003900000 */
[----:B------:R-:W1:Y:S02]  /*6780*/  @!P0 SYNCS.PHASECHK.TRANS64 P0, [R3+URZ+-0x8], R0 ;  /* 0xfffff800030085a7 */ /* 0x000e64000800007f */
[----:B-1----:R-:W-:Y:S05]  /*6790*/  @!P0 BRA `(.L_x_19) ;  /* 0xfffffffc00ec8947 */ /* 0x002fea000383ffff */
[----:B------:R-:W-:Y:S05]  /*67a0*/  BRA `(.L_x_123) ;  /* 0xffffffac00fc7947 */ /* 0x000fea000383ffff */
.L_x_24:
[----:B-1----:R1:W2:Y:S02]  /*67b0*/  SYNCS.PHASECHK.TRANS64.TRYWAIT P1, [R3+URZ], R0 ;  /* 0x00000000030075a7 */ /* 0x0022a4000802017f */
[----:B--2---:R-:W-:Y:S05]  /*67c0*/  @!P1 NANOSLEEP.SYNCS 0x989680 ;  /* 0x009896800000995d */ /* 0x004fea0003900000 */
[----:B------:R-:W2:Y:S02]  /*67d0*/  @!P1 SYNCS.PHASECHK.TRANS64 P1, [R3+URZ], R0 ;  /* 0x00000000030095a7 */ /* 0x000ea4000802007f */
[----:B--2---:R-:W-:Y:S05]  /*67e0*/  @!P1 BRA `(.L_x_24) ;  /* 0xfffffffc00f09947 */ /* 0x004fea000383ffff */
[----:B------:R-:W-:Y:S05]  /*67f0*/  BRA `(.L_x_23) ;  /* 0xffffffb000687947 */ /* 0x000fea000383ffff */
.L_x_29:
[----:B-1----:R-:W-:-:S04]  /*6800*/  IMAD.U32 R5, RZ, RZ, UR5 ;  /* 0x00000005ff057e24 */ /* 0x002fc8000f8e00ff */
[----:B------:R1:W2:Y:S03]  /*6810*/  SYNCS.PHASECHK.TRANS64.TRYWAIT P1, [R5+URZ], R4 ;  /* 0x00000004050075a7 */ /* 0x0002a6000802017f */
[----:B--2---:R-:W-:Y:S05]  /*6820*/  @!P1 NANOSLEEP.SYNCS 0x989680 ;  /* 0x009896800000995d */ /* 0x004fea0003900000 */
[----:B------:R-:W2:Y:S02]  /*6830*/  @!P1 SYNCS.PHASECHK.TRANS64 P1, [R5+URZ], R4 ;  /* 0x00000004050095a7 */ /* 0x000ea4000802007f */
[----:B--2---:R-:W-:Y:S05]  /*6840*/  @!P1 BRA `(.L_x_29) ;  /* 0xfffffffc00ec9947 */ /* 0x004fea000383ffff */
[----:B------:R-:W-:Y:S05]  /*6850*/  BRA `(.L_x_28) ;  /* 0xffffffb800707947 */ /* 0x000fea000383ffff */
.L_x_35:
[----:B0-----:R-:W-:-:S04]  /*6860*/  IMAD.U32 R3, RZ, RZ, UR43 ;  /* 0x0000002bff037e24 */ /* 0x001fc8000f8e00ff */
[----:B------:R0:W1:Y:S03]  /*6870*/  SYNCS.PHASECHK.TRANS64.TRYWAIT P0, [R3+URZ+0x8], R0 ;  /* 0x00000800030075a7 */ /* 0x000066000800017f */
[----:B-1----:R-:W-:Y:S05]  /*6880*/  @!P0 NANOSLEEP.SYNCS 0x989680 ;  /* 0x009896800000895d */ /* 0x002fea0003900000 */
[----:B------:R-:W1:Y:S02]  /*6890*/  @!P0 SYNCS.PHASECHK.TRANS64 P0, [R3+URZ+0x8], R0 ;  /* 0x00000800030085a7 */ /* 0x000e64000800007f */
[----:B-1----:R-:W-:Y:S05]  /*68a0*/  @!P0 BRA `(.L_x_35) ;  /* 0xfffffffc00ec8947 */ /* 0x002fea000383ffff */
[----:B------:R-:W-:Y:S05]  /*68b0*/  BRA `(.L_x_124) ;  /* 0xffffffc400007947 */ /* 0x000fea000383ffff */
.L_x_104:
[----:B------:R-:W-:Y:S01]  /*68c0*/  BSSY B1, `(.L_x_125) ;  /* 0x0000006000017945 */ /* 0x000fe20003800000 */
[----:B------:R-:W-:-:S07]  /*68d0*/  IMAD.MOV.U32 R15, RZ, RZ, -0x1 ;  /* 0xffffffffff0f7424 */ /* 0x000fce00078e00ff */
[----:B--2--5:R-:W-:Y:S05]  /*68e0*/  WARPSYNC.COLLECTIVE R15, `(.L_x_126) ;  /* 0x000000000f0c7348 */ /* 0x024fea0003c00000 */
[----:B------:R-:W-:Y:S02]  /*68f0*/  ELECT P6, UR62, PT ;  /* 0x00000000003e782f */ /* 0x000fe400038c0000 */
[----:B------:R-:W-:Y:S01]  /*6900*/  MOV R14, UR62 ;  /* 0x0000003e000e7c02 */ /* 0x000fe20008000f00 */
[----:B--2--5:R-:W-:Y:S10]  /*6910*/  ENDCOLLECTIVE ;  /* 0x000000000000791b */ /* 0x024ff40003800000 */
.L_x_126:
[----:B------:R-:W-:Y:S05]  /*6920*/  BSYNC B1 ;  /* 0x0000000000017941 */ /* 0x000fea0003800000 */
.L_x_125:
[----:B------:R-:W-:Y:S05]  /*6930*/  BRA `(.L_x_127) ;  /* 0xffffffec00947947 */ /* 0x000fea000383ffff */
.L_x_107:
[----:B0-----:R0:W1:Y:S02]  /*6940*/  SYNCS.PHASECHK.TRANS64.TRYWAIT P1, [R14+URZ+0x18], R5 ;  /* 0x000018050e0075a7 */ /* 0x001064000802017f */
[----:B-1----:R-:W-:Y:S05]  /*6950*/  @!P1 NANOSLEEP.SYNCS 0x989680 ;  /* 0x009896800000995d */ /* 0x002fea0003900000 */
[----:B------:R-:W1:Y:S02]  /*6960*/  @!P1 SYNCS.PHASECHK.TRANS64 P1, [R14+URZ+0x18], R5 ;  /* 0x000018050e0095a7 */ /* 0x000e64000802007f */
[----:B-1----:R-:W-:Y:S05]  /*6970*/  @!P1 BRA `(.L_x_107) ;  /* 0xfffffffc00f09947 */ /* 0x002fea000383ffff */
[----:B------:R-:W-:Y:S05]  /*6980*/  BRA `(.L_x_128) ;  /* 0xffffffec00d07947 */ /* 0x000fea000383ffff */
.L_x_116:
[----:B------:R-:W-:Y:S01]  /*6990*/  BSSY B0, `(.L_x_129) ;  /* 0x0000006000007945 */ /* 0x000fe20003800000 */
[----:B------:R-:W-:-:S07]  /*69a0*/  IMAD.MOV.U32 R15, RZ, RZ, -0x1 ;  /* 0xffffffffff0f7424 */ /* 0x000fce00078e00ff */
[----:B--2--5:R-:W-:Y:S05]  /*69b0*/  WARPSYNC.COLLECTIVE R15, `(.L_x_130) ;  /* 0x000000000f0c7348 */ /* 0x024fea0003c00000 */
[----:B------:R-:W-:Y:S02]  /*69c0*/  ELECT P6, UR62, PT ;  /* 0x00000000003e782f */ /* 0x000fe400038c0000 */
[----:B------:R-:W-:Y:S01]  /*69d0*/  MOV R14, UR62 ;  /* 0x0000003e000e7c02 */ /* 0x000fe20008000f00 */
[----:B--2--5:R-:W-:Y:S10]  /*69e0*/  ENDCOLLECTIVE ;  /* 0x000000000000791b */ /* 0x024ff40003800000 */
.L_x_130:
[----:B------:R-:W-:Y:S05]  /*69f0*/  BSYNC B0 ;  /* 0x0000000000007941 */ /* 0x000fea0003800000 */
.L_x_129:
[----:B------:R-:W-:Y:S05]  /*6a00*/  BRA `(.L_x_131) ;  /* 0xfffffff800c07947 */ /* 0x000fea000383ffff */
.L_x_120:
[----:B0-----:R0:W1:Y:S02]  /*6a10*/  SYNCS.PHASECHK.TRANS64.TRYWAIT P0, [R7+URZ], R2 ;  /* 0x00000002070075a7 */ /* 0x001064000800017f */
[----:B-1----:R-:W-:Y:S05]  /*6a20*/  @!P0 NANOSLEEP.SYNCS 0x989680 ;  /* 0x009896800000895d */ /* 0x002fea0003900000 */
[----:B------:R-:W1:Y:S02]  /*6a30*/  @!P0 SYNCS.PHASECHK.TRANS64 P0, [R7+URZ], R2 ;  /* 0x00000002070085a7 */ /* 0x000e64000800007f */
[----:B-1----:R-:W-:Y:S05]  /*6a40*/  @!P0 BRA `(.L_x_120) ;  /* 0xfffffffc00f08947 */ /* 0x002fea000383ffff */
[----:B------:R-:W-:Y:S05]  /*6a50*/  BRA `(.L_x_132) ;  /* 0xfffffffc00007947 */ /* 0x000fea000383ffff */
.L_x_121:
[----:B0-----:R0:W1:Y:S02]  /*6a60*/  SYNCS.PHASECHK.TRANS64.TRYWAIT P0, [R4+URZ], R3 ;  /* 0x00000003040075a7 */ /* 0x001064000800017f */
[----:B-1----:R-:W-:Y:S05]  /*6a70*/  @!P0 NANOSLEEP.SYNCS 0x989680 ;  /* 0x009896800000895d */ /* 0x002fea0003900000 */
[----:B------:R-:W1:Y:S02]  /*6a80*/  @!P0 SYNCS.PHASECHK.TRANS64 P0, [R4+URZ], R3 ;  /* 0x00000003040085a7 */ /* 0x000e64000800007f */
[----:B-1----:R-:W-:Y:S05]  /*6a90*/  @!P0 BRA `(.L_x_121) ;  /* 0xfffffffc00f08947 */ /* 0x002fea000383ffff */
[----:B------:R-:W-:Y:S05]  /*6aa0*/  BRA `(.L_x_133) ;  /* 0xfffffffc00087947 */ /* 0x000fea000383ffff */
.L_x_134:
[----:B------:R-:W-:-:S00]  /*6ab0*/  BRA `(.L_x_134) ;  /* 0xfffffffc00fc7947 */ /* 0x000fc0000383ffff */
[----:B------:R-:W-:-:S00]  /*6ac0*/  NOP ;  /* 0x0000000000007918 */ /* 0x000fc00000000000 */
        /* <DEDUP_REMOVED lines=11> */
.L_x_135:


//--------------------- .nv.global.init           --------------------------
	.section	.nv.global.init,"aw",@progbits
.nv.global.init:
	.type		$str$22,@object
	.size		$str$22,($str$23 - $str$22)
$str$22:
        /*0000*/ 	.byte	0x6b, 0x5f, 0x74, 0x69, 0x6c, 0x65, 0x5f, 0x63, 0x6f, 0x75, 0x6e, 0x74, 0x20, 0x3e, 0x3d, 0x20
        /*0010*/ 	.byte	0x31, 0x00
	.type		$str$23,@object
	.size		$str$23,(__unnamed_1 - $str$23)
$str$23:
        /*0012*/ 	.byte	0x2f, 0x74, 0x6d, 0x70, 0x2f, 0x63, 0x75, 0x74, 0x6c, 0x61, 0x73, 0x73, 0x5f, 0x73, 0x77, 0x65
        /*0022*/ 	.byte	0x65, 0x70, 0x5f, 0x73, 0x72, 0x63, 0x2f, 0x69, 0x6e, 0x63, 0x6c, 0x75, 0x64, 0x65, 0x2f, 0x63
        /*0032*/ 	.byte	0x75, 0x74, 0x6c, 0x61, 0x73, 0x73, 0x2f, 0x67, 0x65, 0x6d, 0x6d, 0x2f, 0x63, 0x6f, 0x6c, 0x6c
        /*0042*/ 	.byte	0x65, 0x63, 0x74, 0x69, 0x76, 0x65, 0x2f, 0x73, 0x6d, 0x39, 0x30, 0x5f, 0x6d, 0x6d, 0x61, 0x5f
        /*0052*/ 	.byte	0x74, 0x6d, 0x61, 0x5f, 0x67, 0x6d, 0x6d, 0x61, 0x5f, 0x73, 0x73, 0x5f, 0x77, 0x61, 0x72, 0x70
        /*0062*/ 	.byte	0x73, 0x70, 0x65, 0x63, 0x69, 0x61, 0x6c, 0x69, 0x7a, 0x65, 0x64, 0x2e, 0x68, 0x70, 0x70, 0x00
	.type		__unnamed_1,@object
	.size		__unnamed_1,(.L_0 - __unnamed_1)
__unnamed_1:
        /*0072*/ 	.byte	0x76, 0x6f, 0x69, 0x64, 0x20, 0x63, 0x75, 0x74, 0x6c, 0x61, 0x73, 0x73, 0x3a, 0x3a, 0x67, 0x65
        /* <DEDUP_REMOVED lines=177> */
        /*0b92*/ 	.byte	0x79, 0x5d, 0x00
.L_0:


//--------------------- .nv.shared._ZN7cutlass13device_kernelINS_4gemm6kernel13GemmUniversalIN4cute5tupleIJiiiiEEENS1_10collective13CollectiveMmaINS1_34MainloopSm90TmaGmmaWarpSpecializedILi3ENS5_IJNS4_1CILi1EEENSA_ILi4EEESB_EEENS1_32KernelTmaWarpSpecializedPingpongEEENS5_IJNSA_ILi64EEESG_NSA_ILi128EEEEEENS_10tfloat32_tENS5_IJlSB_lEEESJ_SK_NS4_8TiledMMAINS4_8MMA_AtomIJNS4_4SM904GMMA29MMA_64x64x8_F32TF32TF32_SS_TNILNSO_7ScaleInE1ELSQ_1EEEEEENS4_6LayoutINS5_IJSB_SB_SB_EEENS5_IJNSA_ILi0EEESV_SV_EEEEENS5_IJNS4_10UnderscoreESY_SY_EEEEENS4_23SM90_TMA_LOAD_MULTICASTENS4_14ComposedLayoutINS4_7SwizzleILi3ELi4ELi3EEENS4_18smem_ptr_flag_bitsILi32EEENST_INS5_IJNSA_ILi8EEENSA_ILi32EEEEEENS5_IJS18_SB_EEEEEEEvNS4_8identityENS4_13SM90_TMA_LOADES1C_vS1D_EENS_8epilogue10collective6detail29Sm90TmaWarpSpecializedAdapterINS1H_15DefaultEpilogueISJ_SK_SK_NS1G_6thread17LinearCombinationISJ_Li1EffLNS1L_9ScaleType4KindE0ELNS_15FloatRoundStyleE2ESJ_EENS1_15EpilogueDefaultEEEEEvvEEEEvNT_6ParamsE --------------------------
	.section	.nv.shared._ZN7cutlass13device_kernelINS_4gemm6kernel13GemmUniversalIN4cute5tupleIJiiiiEEENS1_10collective13CollectiveMmaINS1_34MainloopSm90TmaGmmaWarpSpecializedILi3ENS5_IJNS4_1CILi1EEENSA_ILi4EEESB_EEENS1_32KernelTmaWarpSpecializedPingpongEEENS5_IJNSA_ILi64EEESG_NSA_ILi128EEEEEENS_10tfloat32_tENS5_IJlSB_lEEESJ_SK_NS4_8TiledMMAINS4_8MMA_AtomIJNS4_4SM904GMMA29MMA_64x64x8_F32TF32TF32_SS_TNILNSO_7ScaleInE1ELSQ_1EEEEEENS4_6LayoutINS5_IJSB_SB_SB_EEENS5_IJNSA_ILi0EEESV_SV_EEEEENS5_IJNS4_10UnderscoreESY_SY_EEEEENS4_23SM90_TMA_LOAD_MULTICASTENS4_14ComposedLayoutINS4_7SwizzleILi3ELi4ELi3EEENS4_18smem_ptr_flag_bitsILi32EEENST_INS5_IJNSA_ILi8EEENSA_ILi32EEEEEENS5_IJS18_SB_EEEEEEEvNS4_8identityENS4_13SM90_TMA_LOADES1C_vS1D_EENS_8epilogue10collective6detail29Sm90TmaWarpSpecializedAdapterINS1H_15DefaultEpilogueISJ_SK_SK_NS1G_6thread17LinearCombinationISJ_Li1EffLNS1L_9ScaleType4KindE0ELNS_15FloatRoundStyleE2ESJ_EENS1_15EpilogueDefaultEEEEEvvEEEEvNT_6ParamsE,"aw",@nobits
	.sectionflags	@""
	.align	16
	.zero		1024


//--------------------- .nv.shared.reserved.0     --------------------------
	.section	.nv.shared.reserved.0,"aw",@nobits
	.weak		__nv_reservedSMEM_offset_0_alias
	.size		__nv_reservedSMEM_offset_0_alias, 0, 0
	.other		__nv_reservedSMEM_offset_0_alias,@"STO_CUDA_RESERVED_SHARED STV_DEFAULT"
__nv_reservedSMEM_offset_0_alias:
	.zero		0


//--------------------- .nv.global                --------------------------
	.section	.nv.global,"aw",@nobits
.nv.global:
	.type		_ZN40_INTERNAL_efba17ff_4_k_cu_86d21f9f_255134cute1_E,@object
	.size		_ZN40_INTERNAL_efba17ff_4_k_cu_86d21f9f_255134cute1_E,(_ZN40_INTERNAL_efba17ff_4_k_cu_86d21f9f_255134cuda3std3__45__cpo6cbeginE - _ZN40_INTERNAL_efba17ff_4_k_cu_86d21f9f_255134cute1_E)
_ZN40_INTERNAL_efba17ff_4_k_cu_86d21f9f_255134cute1_E:
	.zero		1
	.type		_ZN40_INTERNAL_efba17ff_4_k_cu_86d21f9f_255134cuda3std3__45__cpo6cbeginE,@object
	.size		_ZN40_INTERNAL_efba17ff_4_k_cu_86d21f9f_255134cuda3std3__45__cpo6cbeginE,(_ZN40_INTERNAL_efba17ff_4_k_cu_86d21f9f_255134cuda3std3__48in_placeE - _ZN40_INTERNAL_efba17ff_4_k_cu_86d21f9f_255134cuda3std3__45__cpo6cbeginE)
_ZN40_INTERNAL_efba17ff_4_k_cu_86d21f9f_255134cuda3std3__45__cpo6cbeginE:
	.zero		1
	.type		_ZN40_INTERNAL_efba17ff_4_k_cu_86d21f9f_255134cuda3std3__48in_placeE,@object
	.size		_ZN40_INTERNAL_efba17ff_4_k_cu_86d21f9f_255134cuda3std3__48in_placeE,(_ZN40_INTERNAL_efba17ff_4_k_cu_86d21f9f_255134cuda3std6ranges3__45__cpo9iter_moveE - _ZN40_INTERNAL_efba17ff_4_k_cu_86d21f9f_255134cuda3std3__48in_placeE)
_ZN40_INTERNAL_efba17ff_4_k_cu_86d21f9f_255134cuda3std3__48in_placeE:
	.zero		1
	.type		_ZN40_INTERNAL_efba17ff_4_k_cu_86d21f9f_255134cuda3std6ranges3__45__cpo9iter_moveE,@object
	.size		_ZN40_INTERNAL_efba17ff_4_k_cu_86d21f9f_255134cuda3std6ranges3__45__cpo9iter_moveE,(_ZN40_INTERNAL_efba17ff_4_k_cu_86d21f9f_255134cuda3std3__45__cpo5beginE - _ZN40_INTERNAL_efba17ff_4_k_cu_86d21f9f_255134cuda3std6ranges3__45__cpo9iter_moveE)
_ZN40_INTERNAL_efba17ff_4_k_cu_86d21f9f_255134cuda3std6ranges3__45__cpo9iter_moveE:
	.zero		1
	.type		_ZN40_INTERNAL_efba17ff_4_k_cu_86d21f9f_255134cuda3std3__45__cpo5beginE,@object
	.size		_ZN40_INTERNAL_efba17ff_4_k_cu_86d21f9f_255134cuda3std3__45__cpo5beginE,(_ZN40_INTERNAL_efba17ff_4_k_cu_86d21f9f_255134cuda3std3__442_GLOBAL__N__efba17ff_4_k_cu_86d21f9f_255136ignoreE - _ZN40_INTERNAL_efba17ff_4_k_cu_86d21f9f_255134cuda3std3__45__cpo5beginE)
_ZN40_INTERNAL_efba17ff_4_k_cu_86d21f9f_255134cuda3std3__45__cpo5beginE:
	.zero		1
	.type		_ZN40_INTERNAL_efba17ff_4_k_cu_86d21f9f_255134cuda3std3__442_GLOBAL__N__efba17ff_4_k_cu_86d21f9f_255136ignoreE,@object
	.size		_ZN40_INTERNAL_efba17ff_4_k_cu_86d21f9f_255134cuda3std3__442_GLOBAL__N__efba17ff_4_k_cu_86d21f9f_255136ignoreE,(_ZN40_INTERNAL_efba17ff_4_k_cu_86d21f9f_255134cute7productE - _ZN40_INTERNAL_efba17ff_4_k_cu_86d21f9f_255134cuda3std3__442_GLOBAL__N__efba17ff_4_k_cu_86d21f9f_255136ignoreE)
_ZN40_INTERNAL_efba17ff_4_k_cu_86d21f9f_255134cuda3std3__442_GLOBAL__N__efba17ff_4_k_cu_86d21f9f_255136ignoreE:
	.zero		1
	.type		_ZN40_INTERNAL_efba17ff_4_k_cu_86d21f9f_255134cute7productE,@object
	.size		_ZN40_INTERNAL_efba17ff_4_k_cu_86d21f9f_255134cute7productE,(_ZN40_INTERNAL_efba17ff_4_k_cu_86d21f9f_255134cuda3std3__45__cpo3endE - _ZN40_INTERNAL_efba17ff_4_k_cu_86d21f9f_255134cute7productE)
_ZN40_INTERNAL_efba17ff_4_k_cu_86d21f9f_255134cute7productE:
	.zero		1
	.type		_ZN40_INTERNAL_efba17ff_4_k_cu_86d21f9f_255134cuda3std3__45__cpo3endE,@object
	.size		_ZN40_INTERNAL_efba17ff_4_k_cu_86d21f9f_255134cuda3std3__45__cpo3endE,(_ZN40_INTERNAL_efba17ff_4_k_cu_86d21f9f_255134cuda3std3__419piecewise_constructE - _ZN40_INTERNAL_efba17ff_4_k_cu_86d21f9f_255134cuda3std3__45__cpo3endE)
_ZN40_INTERNAL_efba17ff_4_k_cu_86d21f9f_255134cuda3std3__45__cpo3endE:
	.zero		1
	.type		_ZN40_INTERNAL_efba17ff_4_k_cu_86d21f9f_255134cuda3std3__419piecewise_constructE,@object
	.size		_ZN40_INTERNAL_efba17ff_4_k_cu_86d21f9f_255134cuda3std3__419piecewise_constructE,(_ZN40_INTERNAL_efba17ff_4_k_cu_86d21f9f_255134cuda3std3__45__cpo4cendE - _ZN40_INTERNAL_efba17ff_4_k_cu_86d21f9f_255134cuda3std3__419piecewise_constructE)
_ZN40_INTERNAL_efba17ff_4_k_cu_86d21f9f_255134cuda3std3__419piecewise_constructE:
	.zero		1
	.type		_ZN40_INTERNAL_efba17ff_4_k_cu_86d21f9f_255134cuda3std3__45__cpo4cendE,@object
	.size		_ZN40_INTERNAL_efba17ff_4_k_cu_86d21f9f_255134cuda3std3__45__cpo4cendE,(_ZN40_INTERNAL_efba17ff_4_k_cu_86d21f9f_255134cuda3std6ranges3__45__cpo4swapE - _ZN40_INTERNAL_efba17ff_4_k_cu_86d21f9f_255134cuda3std3__45__cpo4cendE)
_ZN40_INTERNAL_efba17ff_4_k_cu_86d21f9f_255134cuda3std3__45__cpo4cendE:
	.zero		1
	.type		_ZN40_INTERNAL_efba17ff_4_k_cu_86d21f9f_255134cuda3std6ranges3__45__cpo4swapE,@object
	.size		_ZN40_INTERNAL_efba17ff_4_k_cu_86d21f9f_255134cuda3std6ranges3__45__cpo4swapE,(.L_8 - _ZN40_INTERNAL_efba17ff_4_k_cu_86d21f9f_255134cuda3std6ranges3__45__cpo4swapE)
_ZN40_INTERNAL_efba17ff_4_k_cu_86d21f9f_255134cuda3std6ranges3__45__cpo4swapE:
	.zero		1
.L_8:


//--------------------- .nv.constant0._ZN7cutlass13device_kernelINS_4gemm6kernel13GemmUniversalIN4cute5tupleIJiiiiEEENS1_10collective13CollectiveMmaINS1_34MainloopSm90TmaGmmaWarpSpecializedILi3ENS5_IJNS4_1CILi1EEENSA_ILi4EEESB_EEENS1_32KernelTmaWarpSpecializedPingpongEEENS5_IJNSA_ILi64EEESG_NSA_ILi128EEEEEENS_10tfloat32_tENS5_IJlSB_lEEESJ_SK_NS4_8TiledMMAINS4_8MMA_AtomIJNS4_4SM904GMMA29MMA_64x64x8_F32TF32TF32_SS_TNILNSO_7ScaleInE1ELSQ_1EEEEEENS4_6LayoutINS5_IJSB_SB_SB_EEENS5_IJNSA_ILi0EEESV_SV_EEEEENS5_IJNS4_10UnderscoreESY_SY_EEEEENS4_23SM90_TMA_LOAD_MULTICASTENS4_14ComposedLayoutINS4_7SwizzleILi3ELi4ELi3EEENS4_18smem_ptr_flag_bitsILi32EEENST_INS5_IJNSA_ILi8EEENSA_ILi32EEEEEENS5_IJS18_SB_EEEEEEEvNS4_8identityENS4_13SM90_TMA_LOADES1C_vS1D_EENS_8epilogue10collective6detail29Sm90TmaWarpSpecializedAdapterINS1H_15DefaultEpilogueISJ_SK_SK_NS1G_6thread17LinearCombinationISJ_Li1EffLNS1L_9ScaleType4KindE0ELNS_15FloatRoundStyleE2ESJ_EENS1_15EpilogueDefaultEEEEEvvEEEEvNT_6ParamsE --------------------------
	.section	.nv.constant0._ZN7cutlass13device_kernelINS_4gemm6kernel13GemmUniversalIN4cute5tupleIJiiiiEEENS1_10collective13CollectiveMmaINS1_34MainloopSm90TmaGmmaWarpSpecializedILi3ENS5_IJNS4_1CILi1EEENSA_ILi4EEESB_EEENS1_32KernelTmaWarpSpecializedPingpongEEENS5_IJNSA_ILi64EEESG_NSA_ILi128EEEEEENS_10tfloat32_tENS5_IJlSB_lEEESJ_SK_NS4_8TiledMMAINS4_8MMA_AtomIJNS4_4SM904GMMA29MMA_64x64x8_F32TF32TF32_SS_TNILNSO_7ScaleInE1ELSQ_1EEEEEENS4_6LayoutINS5_IJSB_SB_SB_EEENS5_IJNSA_ILi0EEESV_SV_EEEEENS5_IJNS4_10UnderscoreESY_SY_EEEEENS4_23SM90_TMA_LOAD_MULTICASTENS4_14ComposedLayoutINS4_7SwizzleILi3ELi4ELi3EEENS4_18smem_ptr_flag_bitsILi32EEENST_INS5_IJNSA_ILi8EEENSA_ILi32EEEEEENS5_IJS18_SB_EEEEEEEvNS4_8identityENS4_13SM90_TMA_LOADES1C_vS1D_EENS_8epilogue10collective6detail29Sm90TmaWarpSpecializedAdapterINS1H_15DefaultEpilogueISJ_SK_SK_NS1G_6thread17LinearCombinationISJ_Li1EffLNS1L_9ScaleType4KindE0ELNS_15FloatRoundStyleE2ESJ_EENS1_15EpilogueDefaultEEEEEvvEEEEvNT_6ParamsE,"a",@progbits
	.sectionflags	@""
	.align	4
.nv.constant0._ZN7cutlass13device_kernelINS_4gemm6kernel13GemmUniversalIN4cute5tupleIJiiiiEEENS1_10collective13CollectiveMmaINS1_34MainloopSm90TmaGmmaWarpSpecializedILi3ENS5_IJNS4_1CILi1EEENSA_ILi4EEESB_EEENS1_32KernelTmaWarpSpecializedPingpongEEENS5_IJNSA_ILi64EEESG_NSA_ILi128EEEEEENS_10tfloat32_tENS5_IJlSB_lEEESJ_SK_NS4_8TiledMMAINS4_8MMA_AtomIJNS4_4SM904GMMA29MMA_64x64x8_F32TF32TF32_SS_TNILNSO_7ScaleInE1ELSQ_1EEEEEENS4_6LayoutINS5_IJSB_SB_SB_EEENS5_IJNSA_ILi0EEESV_SV_EEEEENS5_IJNS4_10UnderscoreESY_SY_EEEEENS4_23SM90_TMA_LOAD_MULTICASTENS4_14ComposedLayoutINS4_7SwizzleILi3ELi4ELi3EEENS4_18smem_ptr_flag_bitsILi32EEENST_INS5_IJNSA_ILi8EEENSA_ILi32EEEEEENS5_IJS18_SB_EEEEEEEvNS4_8identityENS4_13SM90_TMA_LOADES1C_vS1D_EENS_8epilogue10collective6detail29Sm90TmaWarpSpecializedAdapterINS1H_15DefaultEpilogueISJ_SK_SK_NS1G_6thread17LinearCombinationISJ_Li1EffLNS1L_9ScaleType4KindE0ELNS_15FloatRoundStyleE2ESJ_EENS1_15EpilogueDefaultEEEEEvvEEEEvNT_6ParamsE:
	.zero		1664


//--------------------- SYMBOLS --------------------------

	.type		.nv.reservedSmem.offset0,@object
	.size		.nv.reservedSmem.offset0,0x4
	.type		__assertfail,@function
